	.target	sm_100a

	.elftype	@"ET_EXEC"


//--------------------- .note.nv.tkinfo           --------------------------
	.section	.note.nv.tkinfo,"",@"SHT_NOTE"
	.sectionflags	@"SHF_NOTE_NV_TKINFO"
	.tkinfo
        /*0018*/ 	.word	0x00000002
        /*0030*/ 	.string	""
        /*0030*/ 	.string	"ptxas"
        /*0030*/ 	.string	"Cuda compilation tools, release 13.0, V13.0.88"
        /*0030*/ 	.string	"Build cuda_13.0.r13.0/compiler.36424714_0"
        /*0030*/ 	.string	"-arch sm_100a -m 64 "



//--------------------- .note.nv.cuinfo           --------------------------
	.section	.note.nv.cuinfo,"",@"SHT_NOTE"
	.sectionflags	@"SHF_NOTE_NV_CUINFO"
        /*0018*/ 	.short	0x0002
        /*001a*/ 	.short	0x0064
        /*001c*/ 	.short	0x0082
	.zero		2


//--------------------- .nv.info                  --------------------------
	.section	.nv.info,"",@"SHT_CUDA_INFO"
	.align	4


	//----- nvinfo : EIATTR_REGCOUNT
	.align		4
        /*0000*/ 	.byte	0x04, 0x2f
        /*0002*/ 	.short	(.L_12 - .L_11)
	.align		4
.L_11:
        /*0004*/ 	.word	index@(_ZN7cutlass13device_kernelIN5flash11enable_sm90INS1_16FlashAttnFwdSm90INS1_25CollectiveMainloopFwdSm90ILi2EN4cute5tupleIJNS5_1CILi1EEES8_S8_EEENS6_IJNS7_ILi192EEENS7_ILi160EEENS7_ILi64EEEEEELi64ENS_12float_e4m3_tEfNS_4arch4Sm90ELb1ELb0ELb1ELb1ELb1ELb1ELb0ELb1ELb1ELb1ELb1ELb0EEENS1_21CollectiveEpilogueFwdINS6_IJSA_SC_SB_EEES9_NS_10bfloat16_tESG_Li384ELb1ELb1ELb1ELb1EEENS1_36VarlenDynamicPersistentTileSchedulerILi192ELi160ELi384ELi128ELb1ELb1ELb1ELb1ELb1ELb1EEEEEEEEEvNT_6ParamsE)
        /*0008*/ 	.word	0x00000004


	//----- nvinfo : EIATTR_FRAME_SIZE
	.align		4
.L_12:
        /*000c*/ 	.byte	0x04, 0x11
        /*000e*/ 	.short	(.L_14 - .L_13)
	.align		4
.L_13:
        /*0010*/ 	.word	index@(_ZN7cutlass13device_kernelIN5flash11enable_sm90INS1_16FlashAttnFwdSm90INS1_25CollectiveMainloopFwdSm90ILi2EN4cute5tupleIJNS5_1CILi1EEES8_S8_EEENS6_IJNS7_ILi192EEENS7_ILi160EEENS7_ILi64EEEEEELi64ENS_12float_e4m3_tEfNS_4arch4Sm90ELb1ELb0ELb1ELb1ELb1ELb1ELb0ELb1ELb1ELb1ELb1ELb0EEENS1_21CollectiveEpilogueFwdINS6_IJSA_SC_SB_EEES9_NS_10bfloat16_tESG_Li384ELb1ELb1ELb1ELb1EEENS1_36VarlenDynamicPersistentTileSchedulerILi192ELi160ELi384ELi128ELb1ELb1ELb1ELb1ELb1ELb1EEEEEEEEEvNT_6ParamsE)
        /*0014*/ 	.word	0x00000000


	//----- nvinfo : EIATTR_REGCOUNT
	.align		4
.L_14:
        /*0018*/ 	.byte	0x04, 0x2f
        /*001a*/ 	.short	(.L_16 - .L_15)
	.align		4
.L_15:
        /*001c*/ 	.word	index@(_ZN7cutlass13device_kernelIN5flash11enable_sm90INS1_16FlashAttnFwdSm90INS1_25CollectiveMainloopFwdSm90ILi2EN4cute5tupleIJNS5_1CILi1EEES8_S8_EEENS6_IJNS7_ILi192EEENS7_ILi160EEENS7_ILi64EEEEEELi64ENS_12float_e4m3_tEfNS_4arch4Sm90ELb1ELb0ELb1ELb1ELb1ELb0ELb0ELb1ELb1ELb1ELb1ELb0EEENS1_21CollectiveEpilogueFwdINS6_IJSA_SC_SB_EEES9_NS_10bfloat16_tESG_Li384ELb1ELb1ELb1ELb1EEENS1_36VarlenDynamicPersistentTileSchedulerILi192ELi160ELi384ELi128ELb1ELb1ELb1ELb1ELb1ELb1EEEEEEEEEvNT_6ParamsE)
        /*0020*/ 	.word	0x00000004


	//----- nvinfo : EIATTR_FRAME_SIZE
	.align		4
.L_16:
        /*0024*/ 	.byte	0x04, 0x11
        /*0026*/ 	.short	(.L_18 - .L_17)
	.align		4
.L_17:
        /*0028*/ 	.word	index@(_ZN7cutlass13device_kernelIN5flash11enable_sm90INS1_16FlashAttnFwdSm90INS1_25CollectiveMainloopFwdSm90ILi2EN4cute5tupleIJNS5_1CILi1EEES8_S8_EEENS6_IJNS7_ILi192EEENS7_ILi160EEENS7_ILi64EEEEEELi64ENS_12float_e4m3_tEfNS_4arch4Sm90ELb1ELb0ELb1ELb1ELb1ELb0ELb0ELb1ELb1ELb1ELb1ELb0EEENS1_21CollectiveEpilogueFwdINS6_IJSA_SC_SB_EEES9_NS_10bfloat16_tESG_Li384ELb1ELb1ELb1ELb1EEENS1_36VarlenDynamicPersistentTileSchedulerILi192ELi160ELi384ELi128ELb1ELb1ELb1ELb1ELb1ELb1EEEEEEEEEvNT_6ParamsE)
        /*002c*/ 	.word	0x00000000


	//----- nvinfo : EIATTR_REGCOUNT
	.align		4
.L_18:
        /*0030*/ 	.byte	0x04, 0x2f
        /*0032*/ 	.short	(.L_20 - .L_19)
	.align		4
.L_19:
        /*0034*/ 	.word	index@(_ZN7cutlass13device_kernelIN5flash11enable_sm90INS1_16FlashAttnFwdSm90INS1_25CollectiveMainloopFwdSm90ILi2EN4cute5tupleIJNS5_1CILi1EEES8_S8_EEENS6_IJNS7_ILi192EEENS7_ILi160EEENS7_ILi64EEEEEELi64ENS_12float_e4m3_tEfNS_4arch4Sm90ELb1ELb0ELb1ELb0ELb1ELb0ELb0ELb1ELb1ELb1ELb1ELb0EEENS1_21CollectiveEpilogueFwdINS6_IJSA_SC_SB_EEES9_NS_10bfloat16_tESG_Li384ELb0ELb1ELb1ELb1EEENS1_19SingleTileSchedulerILb0ELb1ELb1ELi192EEEEEEEEEvNT_6ParamsE)
        /*0038*/ 	.word	0x00000004


	//----- nvinfo : EIATTR_FRAME_SIZE
	.align		4
.L_20:
        /*003c*/ 	.byte	0x04, 0x11
        /*003e*/ 	.short	(.L_22 - .L_21)
	.align		4
.L_21:
        /*0040*/ 	.word	index@(_ZN7cutlass13device_kernelIN5flash11enable_sm90INS1_16FlashAttnFwdSm90INS1_25CollectiveMainloopFwdSm90ILi2EN4cute5tupleIJNS5_1CILi1EEES8_S8_EEENS6_IJNS7_ILi192EEENS7_ILi160EEENS7_ILi64EEEEEELi64ENS_12float_e4m3_tEfNS_4arch4Sm90ELb1ELb0ELb1ELb0ELb1ELb0ELb0ELb1ELb1ELb1ELb1ELb0EEENS1_21CollectiveEpilogueFwdINS6_IJSA_SC_SB_EEES9_NS_10bfloat16_tESG_Li384ELb0ELb1ELb1ELb1EEENS1_19SingleTileSchedulerILb0ELb1ELb1ELi192EEEEEEEEEvNT_6ParamsE)
        /*0044*/ 	.word	0x00000000


	//----- nvinfo : EIATTR_REGCOUNT
	.align		4
.L_22:
        /*0048*/ 	.byte	0x04, 0x2f
        /*004a*/ 	.short	(.L_24 - .L_23)
	.align		4
.L_23:
        /*004c*/ 	.word	index@(_ZN7cutlass13device_kernelIN5flash11enable_sm90INS1_16FlashAttnFwdSm90INS1_25CollectiveMainloopFwdSm90ILi2EN4cute5tupleIJNS5_1CILi1EEES8_S8_EEENS6_IJNS7_ILi192EEENS7_ILi160EEENS7_ILi64EEEEEELi64ENS_12float_e4m3_tEfNS_4arch4Sm90ELb0ELb1ELb1ELb1ELb1ELb1ELb0ELb1ELb1ELb1ELb1ELb0EEENS1_21CollectiveEpilogueFwdINS6_IJSA_SC_SB_EEES9_NS_10bfloat16_tESG_Li384ELb1ELb1ELb1ELb1EEENS1_36VarlenDynamicPersistentTileSchedulerILi192ELi160ELi384ELi128ELb1ELb1ELb1ELb1ELb0ELb1EEEEEEEEEvNT_6ParamsE)
        /*0050*/ 	.word	0x00000004


	//----- nvinfo : EIATTR_FRAME_SIZE
	.align		4
.L_24:
        /*0054*/ 	.byte	0x04, 0x11
        /*0056*/ 	.short	(.L_26 - .L_25)
	.align		4
.L_25:
        /*0058*/ 	.word	index@(_ZN7cutlass13device_kernelIN5flash11enable_sm90INS1_16FlashAttnFwdSm90INS1_25CollectiveMainloopFwdSm90ILi2EN4cute5tupleIJNS5_1CILi1EEES8_S8_EEENS6_IJNS7_ILi192EEENS7_ILi160EEENS7_ILi64EEEEEELi64ENS_12float_e4m3_tEfNS_4arch4Sm90ELb0ELb1ELb1ELb1ELb1ELb1ELb0ELb1ELb1ELb1ELb1ELb0EEENS1_21CollectiveEpilogueFwdINS6_IJSA_SC_SB_EEES9_NS_10bfloat16_tESG_Li384ELb1ELb1ELb1ELb1EEENS1_36VarlenDynamicPersistentTileSchedulerILi192ELi160ELi384ELi128ELb1ELb1ELb1ELb1ELb0ELb1EEEEEEEEEvNT_6ParamsE)
        /*005c*/ 	.word	0x00000000


	//----- nvinfo : EIATTR_REGCOUNT
	.align		4
.L_26:
        /*0060*/ 	.byte	0x04, 0x2f
        /*0062*/ 	.short	(.L_28 - .L_27)
	.align		4
.L_27:
        /*0064*/ 	.word	index@(_ZN7cutlass13device_kernelIN5flash11enable_sm90INS1_16FlashAttnFwdSm90INS1_25CollectiveMainloopFwdSm90ILi2EN4cute5tupleIJNS5_1CILi1EEES8_S8_EEENS6_IJNS7_ILi192EEENS7_ILi160EEENS7_ILi64EEEEEELi64ENS_12float_e4m3_tEfNS_4arch4Sm90ELb0ELb1ELb1ELb1ELb1ELb0ELb0ELb1ELb1ELb1ELb1ELb0EEENS1_21CollectiveEpilogueFwdINS6_IJSA_SC_SB_EEES9_NS_10bfloat16_tESG_Li384ELb1ELb1ELb1ELb1EEENS1_36VarlenDynamicPersistentTileSchedulerILi192ELi160ELi384ELi128ELb1ELb1ELb1ELb1ELb0ELb1EEEEEEEEEvNT_6ParamsE)
        /*0068*/ 	.word	0x00000004


	//----- nvinfo : EIATTR_FRAME_SIZE
	.align		4
.L_28:
        /*006c*/ 	.byte	0x04, 0x11
        /*006e*/ 	.short	(.L_30 - .L_29)
	.align		4
.L_29:
        /*0070*/ 	.word	index@(_ZN7cutlass13device_kernelIN5flash11enable_sm90INS1_16FlashAttnFwdSm90INS1_25CollectiveMainloopFwdSm90ILi2EN4cute5tupleIJNS5_1CILi1EEES8_S8_EEENS6_IJNS7_ILi192EEENS7_ILi160EEENS7_ILi64EEEEEELi64ENS_12float_e4m3_tEfNS_4arch4Sm90ELb0ELb1ELb1ELb1ELb1ELb0ELb0ELb1ELb1ELb1ELb1ELb0EEENS1_21CollectiveEpilogueFwdINS6_IJSA_SC_SB_EEES9_NS_10bfloat16_tESG_Li384ELb1ELb1ELb1ELb1EEENS1_36VarlenDynamicPersistentTileSchedulerILi192ELi160ELi384ELi128ELb1ELb1ELb1ELb1ELb0ELb1EEEEEEEEEvNT_6ParamsE)
        /*0074*/ 	.word	0x00000000


	//----- nvinfo : EIATTR_REGCOUNT
	.align		4
.L_30:
        /*0078*/ 	.byte	0x04, 0x2f
        /*007a*/ 	.short	(.L_32 - .L_31)
	.align		4
.L_31:
        /*007c*/ 	.word	index@(_ZN7cutlass13device_kernelIN5flash11enable_sm90INS1_16FlashAttnFwdSm90INS1_25CollectiveMainloopFwdSm90ILi2EN4cute5tupleIJNS5_1CILi1EEES8_S8_EEENS6_IJNS7_ILi192EEENS7_ILi160EEENS7_ILi64EEEEEELi64ENS_12float_e4m3_tEfNS_4arch4Sm90ELb0ELb1ELb1ELb0ELb1ELb0ELb0ELb1ELb1ELb1ELb1ELb0EEENS1_21CollectiveEpilogueFwdINS6_IJSA_SC_SB_EEES9_NS_10bfloat16_tESG_Li384ELb0ELb1ELb1ELb1EEENS1_19SingleTileSchedulerILb0ELb1ELb1ELi192EEEEEEEEEvNT_6ParamsE)
        /*0080*/ 	.word	0x00000004


	//----- nvinfo : EIATTR_FRAME_SIZE
	.align		4
.L_32:
        /*0084*/ 	.byte	0x04, 0x11
        /*0086*/ 	.short	(.L_34 - .L_33)
	.align		4
.L_33:
        /*0088*/ 	.word	index@(_ZN7cutlass13device_kernelIN5flash11enable_sm90INS1_16FlashAttnFwdSm90INS1_25CollectiveMainloopFwdSm90ILi2EN4cute5tupleIJNS5_1CILi1EEES8_S8_EEENS6_IJNS7_ILi192EEENS7_ILi160EEENS7_ILi64EEEEEELi64ENS_12float_e4m3_tEfNS_4arch4Sm90ELb0ELb1ELb1ELb0ELb1ELb0ELb0ELb1ELb1ELb1ELb1ELb0EEENS1_21CollectiveEpilogueFwdINS6_IJSA_SC_SB_EEES9_NS_10bfloat16_tESG_Li384ELb0ELb1ELb1ELb1EEENS1_19SingleTileSchedulerILb0ELb1ELb1ELi192EEEEEEEEEvNT_6ParamsE)
        /*008c*/ 	.word	0x00000000


	//----- nvinfo : EIATTR_REGCOUNT
	.align		4
.L_34:
        /*0090*/ 	.byte	0x04, 0x2f
        /*0092*/ 	.short	(.L_36 - .L_35)
	.align		4
.L_35:
        /*0094*/ 	.word	index@(_ZN7cutlass13device_kernelIN5flash11enable_sm90INS1_16FlashAttnFwdSm90INS1_25CollectiveMainloopFwdSm90ILi2EN4cute5tupleIJNS5_1CILi1EEES8_S8_EEENS6_IJNS7_ILi192EEENS7_ILi160EEENS7_ILi64EEEEEELi64ENS_12float_e4m3_tEfNS_4arch4Sm90ELb0ELb0ELb1ELb1ELb1ELb1ELb0ELb1ELb1ELb1ELb1ELb0EEENS1_21CollectiveEpilogueFwdINS6_IJSA_SC_SB_EEES9_NS_10bfloat16_tESG_Li384ELb1ELb1ELb1ELb1EEENS1_36VarlenDynamicPersistentTileSchedulerILi192ELi160ELi384ELi128ELb1ELb1ELb1ELb0ELb1ELb1EEEEEEEEEvNT_6ParamsE)
        /*0098*/ 	.word	0x00000004


	//----- nvinfo : EIATTR_FRAME_SIZE
	.align		4
.L_36:
        /*009c*/ 	.byte	0x04, 0x11
        /*009e*/ 	.short	(.L_38 - .L_37)
	.align		4
.L_37:
        /*00a0*/ 	.word	index@(_ZN7cutlass13device_kernelIN5flash11enable_sm90INS1_16FlashAttnFwdSm90INS1_25CollectiveMainloopFwdSm90ILi2EN4cute5tupleIJNS5_1CILi1EEES8_S8_EEENS6_IJNS7_ILi192EEENS7_ILi160EEENS7_ILi64EEEEEELi64ENS_12float_e4m3_tEfNS_4arch4Sm90ELb0ELb0ELb1ELb1ELb1ELb1ELb0ELb1ELb1ELb1ELb1ELb0EEENS1_21CollectiveEpilogueFwdINS6_IJSA_SC_SB_EEES9_NS_10bfloat16_tESG_Li384ELb1ELb1ELb1ELb1EEENS1_36VarlenDynamicPersistentTileSchedulerILi192ELi160ELi384ELi128ELb1ELb1ELb1ELb0ELb1ELb1EEEEEEEEEvNT_6ParamsE)
        /*00a4*/ 	.word	0x00000000


	//----- nvinfo : EIATTR_REGCOUNT
	.align		4
.L_38:
        /*00a8*/ 	.byte	0x04, 0x2f
        /*00aa*/ 	.short	(.L_40 - .L_39)
	.align		4
.L_39:
        /*00ac*/ 	.word	index@(_ZN7cutlass13device_kernelIN5flash11enable_sm90INS1_16FlashAttnFwdSm90INS1_25CollectiveMainloopFwdSm90ILi2EN4cute5tupleIJNS5_1CILi1EEES8_S8_EEENS6_IJNS7_ILi192EEENS7_ILi160EEENS7_ILi64EEEEEELi64ENS_12float_e4m3_tEfNS_4arch4Sm90ELb0ELb0ELb1ELb1ELb1ELb0ELb0ELb1ELb1ELb1ELb1ELb0EEENS1_21CollectiveEpilogueFwdINS6_IJSA_SC_SB_EEES9_NS_10bfloat16_tESG_Li384ELb1ELb1ELb1ELb1EEENS1_36VarlenDynamicPersistentTileSchedulerILi192ELi160ELi384ELi128ELb1ELb1ELb1ELb0ELb1ELb1EEEEEEEEEvNT_6ParamsE)
        /*00b0*/ 	.word	0x00000004


	//----- nvinfo : EIATTR_FRAME_SIZE
	.align		4
.L_40:
        /*00b4*/ 	.byte	0x04, 0x11
        /*00b6*/ 	.short	(.L_42 - .L_41)
	.align		4
.L_41:
        /*00b8*/ 	.word	index@(_ZN7cutlass13device_kernelIN5flash11enable_sm90INS1_16FlashAttnFwdSm90INS1_25CollectiveMainloopFwdSm90ILi2EN4cute5tupleIJNS5_1CILi1EEES8_S8_EEENS6_IJNS7_ILi192EEENS7_ILi160EEENS7_ILi64EEEEEELi64ENS_12float_e4m3_tEfNS_4arch4Sm90ELb0ELb0ELb1ELb1ELb1ELb0ELb0ELb1ELb1ELb1ELb1ELb0EEENS1_21CollectiveEpilogueFwdINS6_IJSA_SC_SB_EEES9_NS_10bfloat16_tESG_Li384ELb1ELb1ELb1ELb1EEENS1_36VarlenDynamicPersistentTileSchedulerILi192ELi160ELi384ELi128ELb1ELb1ELb1ELb0ELb1ELb1EEEEEEEEEvNT_6ParamsE)
        /*00bc*/ 	.word	0x00000000


	//----- nvinfo : EIATTR_REGCOUNT
	.align		4
.L_42:
        /*00c0*/ 	.byte	0x04, 0x2f
        /*00c2*/ 	.short	(.L_44 - .L_43)
	.align		4
.L_43:
        /*00c4*/ 	.word	index@(_ZN7cutlass13device_kernelIN5flash11enable_sm90INS1_16FlashAttnFwdSm90INS1_25CollectiveMainloopFwdSm90ILi2EN4cute5tupleIJNS5_1CILi1EEES8_S8_EEENS6_IJNS7_ILi192EEENS7_ILi160EEENS7_ILi64EEEEEELi64ENS_12float_e4m3_tEfNS_4arch4Sm90ELb0ELb0ELb1ELb0ELb1ELb0ELb0ELb1ELb1ELb1ELb1ELb0EEENS1_21CollectiveEpilogueFwdINS6_IJSA_SC_SB_EEES9_NS_10bfloat16_tESG_Li384ELb0ELb1ELb1ELb1EEENS1_19SingleTileSchedulerILb0ELb1ELb1ELi192EEEEEEEEEvNT_6ParamsE)
        /*00c8*/ 	.word	0x00000004


	//----- nvinfo : EIATTR_FRAME_SIZE
	.align		4
.L_44:
        /*00cc*/ 	.byte	0x04, 0x11
        /*00ce*/ 	.short	(.L_46 - .L_45)
	.align		4
.L_45:
        /*00d0*/ 	.word	index@(_ZN7cutlass13device_kernelIN5flash11enable_sm90INS1_16FlashAttnFwdSm90INS1_25CollectiveMainloopFwdSm90ILi2EN4cute5tupleIJNS5_1CILi1EEES8_S8_EEENS6_IJNS7_ILi192EEENS7_ILi160EEENS7_ILi64EEEEEELi64ENS_12float_e4m3_tEfNS_4arch4Sm90ELb0ELb0ELb1ELb0ELb1ELb0ELb0ELb1ELb1ELb1ELb1ELb0EEENS1_21CollectiveEpilogueFwdINS6_IJSA_SC_SB_EEES9_NS_10bfloat16_tESG_Li384ELb0ELb1ELb1ELb1EEENS1_19SingleTileSchedulerILb0ELb1ELb1ELi192EEEEEEEEEvNT_6ParamsE)
        /*00d4*/ 	.word	0x00000000


	//----- nvinfo : EIATTR_MIN_STACK_SIZE
	.align		4
.L_46:
        /*00d8*/ 	.byte	0x04, 0x12
        /*00da*/ 	.short	(.L_48 - .L_47)
	.align		4
.L_47:
        /*00dc*/ 	.word	index@(_ZN7cutlass13device_kernelIN5flash11enable_sm90INS1_16FlashAttnFwdSm90INS1_25CollectiveMainloopFwdSm90ILi2EN4cute5tupleIJNS5_1CILi1EEES8_S8_EEENS6_IJNS7_ILi192EEENS7_ILi160EEENS7_ILi64EEEEEELi64ENS_12float_e4m3_tEfNS_4arch4Sm90ELb0ELb0ELb1ELb0ELb1ELb0ELb0ELb1ELb1ELb1ELb1ELb0EEENS1_21CollectiveEpilogueFwdINS6_IJSA_SC_SB_EEES9_NS_10bfloat16_tESG_Li384ELb0ELb1ELb1ELb1EEENS1_19SingleTileSchedulerILb0ELb1ELb1ELi192EEEEEEEEEvNT_6ParamsE)
        /*00e0*/ 	.word	0x00000000


	//----- nvinfo : EIATTR_MIN_STACK_SIZE
	.align		4
.L_48:
        /*00e4*/ 	.byte	0x04, 0x12
        /*00e6*/ 	.short	(.L_50 - .L_49)
	.align		4
.L_49:
        /*00e8*/ 	.word	index@(_ZN7cutlass13device_kernelIN5flash11enable_sm90INS1_16FlashAttnFwdSm90INS1_25CollectiveMainloopFwdSm90ILi2EN4cute5tupleIJNS5_1CILi1EEES8_S8_EEENS6_IJNS7_ILi192EEENS7_ILi160EEENS7_ILi64EEEEEELi64ENS_12float_e4m3_tEfNS_4arch4Sm90ELb0ELb0ELb1ELb1ELb1ELb0ELb0ELb1ELb1ELb1ELb1ELb0EEENS1_21CollectiveEpilogueFwdINS6_IJSA_SC_SB_EEES9_NS_10bfloat16_tESG_Li384ELb1ELb1ELb1ELb1EEENS1_36VarlenDynamicPersistentTileSchedulerILi192ELi160ELi384ELi128ELb1ELb1ELb1ELb0ELb1ELb1EEEEEEEEEvNT_6ParamsE)
        /*00ec*/ 	.word	0x00000000


	//----- nvinfo : EIATTR_MIN_STACK_SIZE
	.align		4
.L_50:
        /*00f0*/ 	.byte	0x04, 0x12
        /*00f2*/ 	.short	(.L_52 - .L_51)
	.align		4
.L_51:
        /*00f4*/ 	.word	index@(_ZN7cutlass13device_kernelIN5flash11enable_sm90INS1_16FlashAttnFwdSm90INS1_25CollectiveMainloopFwdSm90ILi2EN4cute5tupleIJNS5_1CILi1EEES8_S8_EEENS6_IJNS7_ILi192EEENS7_ILi160EEENS7_ILi64EEEEEELi64ENS_12float_e4m3_tEfNS_4arch4Sm90ELb0ELb0ELb1ELb1ELb1ELb1ELb0ELb1ELb1ELb1ELb1ELb0EEENS1_21CollectiveEpilogueFwdINS6_IJSA_SC_SB_EEES9_NS_10bfloat16_tESG_Li384ELb1ELb1ELb1ELb1EEENS1_36VarlenDynamicPersistentTileSchedulerILi192ELi160ELi384ELi128ELb1ELb1ELb1ELb0ELb1ELb1EEEEEEEEEvNT_6ParamsE)
        /*00f8*/ 	.word	0x00000000


	//----- nvinfo : EIATTR_MIN_STACK_SIZE
	.align		4
.L_52:
        /*00fc*/ 	.byte	0x04, 0x12
        /*00fe*/ 	.short	(.L_54 - .L_53)
	.align		4
.L_53:
        /*0100*/ 	.word	index@(_ZN7cutlass13device_kernelIN5flash11enable_sm90INS1_16FlashAttnFwdSm90INS1_25CollectiveMainloopFwdSm90ILi2EN4cute5tupleIJNS5_1CILi1EEES8_S8_EEENS6_IJNS7_ILi192EEENS7_ILi160EEENS7_ILi64EEEEEELi64ENS_12float_e4m3_tEfNS_4arch4Sm90ELb0ELb1ELb1ELb0ELb1ELb0ELb0ELb1ELb1ELb1ELb1ELb0EEENS1_21CollectiveEpilogueFwdINS6_IJSA_SC_SB_EEES9_NS_10bfloat16_tESG_Li384ELb0ELb1ELb1ELb1EEENS1_19SingleTileSchedulerILb0ELb1ELb1ELi192EEEEEEEEEvNT_6ParamsE)
        /*0104*/ 	.word	0x00000000


	//----- nvinfo : EIATTR_MIN_STACK_SIZE
	.align		4
.L_54:
        /*0108*/ 	.byte	0x04, 0x12
        /*010a*/ 	.short	(.L_56 - .L_55)
	.align		4
.L_55:
        /*010c*/ 	.word	index@(_ZN7cutlass13device_kernelIN5flash11enable_sm90INS1_16FlashAttnFwdSm90INS1_25CollectiveMainloopFwdSm90ILi2EN4cute5tupleIJNS5_1CILi1EEES8_S8_EEENS6_IJNS7_ILi192EEENS7_ILi160EEENS7_ILi64EEEEEELi64ENS_12float_e4m3_tEfNS_4arch4Sm90ELb0ELb1ELb1ELb1ELb1ELb0ELb0ELb1ELb1ELb1ELb1ELb0EEENS1_21CollectiveEpilogueFwdINS6_IJSA_SC_SB_EEES9_NS_10bfloat16_tESG_Li384ELb1ELb1ELb1ELb1EEENS1_36VarlenDynamicPersistentTileSchedulerILi192ELi160ELi384ELi128ELb1ELb1ELb1ELb1ELb0ELb1EEEEEEEEEvNT_6ParamsE)
        /*0110*/ 	.word	0x00000000


	//----- nvinfo : EIATTR_MIN_STACK_SIZE
	.align		4
.L_56:
        /*0114*/ 	.byte	0x04, 0x12
        /*0116*/ 	.short	(.L_58 - .L_57)
	.align		4
.L_57:
        /*0118*/ 	.word	index@(_ZN7cutlass13device_kernelIN5flash11enable_sm90INS1_16FlashAttnFwdSm90INS1_25CollectiveMainloopFwdSm90ILi2EN4cute5tupleIJNS5_1CILi1EEES8_S8_EEENS6_IJNS7_ILi192EEENS7_ILi160EEENS7_ILi64EEEEEELi64ENS_12float_e4m3_tEfNS_4arch4Sm90ELb0ELb1ELb1ELb1ELb1ELb1ELb0ELb1ELb1ELb1ELb1ELb0EEENS1_21CollectiveEpilogueFwdINS6_IJSA_SC_SB_EEES9_NS_10bfloat16_tESG_Li384ELb1ELb1ELb1ELb1EEENS1_36VarlenDynamicPersistentTileSchedulerILi192ELi160ELi384ELi128ELb1ELb1ELb1ELb1ELb0ELb1EEEEEEEEEvNT_6ParamsE)
        /*011c*/ 	.word	0x00000000


	//----- nvinfo : EIATTR_MIN_STACK_SIZE
	.align		4
.L_58:
        /*0120*/ 	.byte	0x04, 0x12
        /*0122*/ 	.short	(.L_60 - .L_59)
	.align		4
.L_59:
        /*0124*/ 	.word	index@(_ZN7cutlass13device_kernelIN5flash11enable_sm90INS1_16FlashAttnFwdSm90INS1_25CollectiveMainloopFwdSm90ILi2EN4cute5tupleIJNS5_1CILi1EEES8_S8_EEENS6_IJNS7_ILi192EEENS7_ILi160EEENS7_ILi64EEEEEELi64ENS_12float_e4m3_tEfNS_4arch4Sm90ELb1ELb0ELb1ELb0ELb1ELb0ELb0ELb1ELb1ELb1ELb1ELb0EEENS1_21CollectiveEpilogueFwdINS6_IJSA_SC_SB_EEES9_NS_10bfloat16_tESG_Li384ELb0ELb1ELb1ELb1EEENS1_19SingleTileSchedulerILb0ELb1ELb1ELi192EEEEEEEEEvNT_6ParamsE)
        /*0128*/ 	.word	0x00000000


	//----- nvinfo : EIATTR_MIN_STACK_SIZE
	.align		4
.L_60:
        /*012c*/ 	.byte	0x04, 0x12
        /*012e*/ 	.short	(.L_62 - .L_61)
	.align		4
.L_61:
        /*0130*/ 	.word	index@(_ZN7cutlass13device_kernelIN5flash11enable_sm90INS1_16FlashAttnFwdSm90INS1_25CollectiveMainloopFwdSm90ILi2EN4cute5tupleIJNS5_1CILi1EEES8_S8_EEENS6_IJNS7_ILi192EEENS7_ILi160EEENS7_ILi64EEEEEELi64ENS_12float_e4m3_tEfNS_4arch4Sm90ELb1ELb0ELb1ELb1ELb1ELb0ELb0ELb1ELb1ELb1ELb1ELb0EEENS1_21CollectiveEpilogueFwdINS6_IJSA_SC_SB_EEES9_NS_10bfloat16_tESG_Li384ELb1ELb1ELb1ELb1EEENS1_36VarlenDynamicPersistentTileSchedulerILi192ELi160ELi384ELi128ELb1ELb1ELb1ELb1ELb1ELb1EEEEEEEEEvNT_6ParamsE)
        /*0134*/ 	.word	0x00000000


	//----- nvinfo : EIATTR_MIN_STACK_SIZE
	.align		4
.L_62:
        /*0138*/ 	.byte	0x04, 0x12
        /*013a*/ 	.short	(.L_64 - .L_63)
	.align		4
.L_63:
        /*013c*/ 	.word	index@(_ZN7cutlass13device_kernelIN5flash11enable_sm90INS1_16FlashAttnFwdSm90INS1_25CollectiveMainloopFwdSm90ILi2EN4cute5tupleIJNS5_1CILi1EEES8_S8_EEENS6_IJNS7_ILi192EEENS7_ILi160EEENS7_ILi64EEEEEELi64ENS_12float_e4m3_tEfNS_4arch4Sm90ELb1ELb0ELb1ELb1ELb1ELb1ELb0ELb1ELb1ELb1ELb1ELb0EEENS1_21CollectiveEpilogueFwdINS6_IJSA_SC_SB_EEES9_NS_10bfloat16_tESG_Li384ELb1ELb1ELb1ELb1EEENS1_36VarlenDynamicPersistentTileSchedulerILi192ELi160ELi384ELi128ELb1ELb1ELb1ELb1ELb1ELb1EEEEEEEEEvNT_6ParamsE)
        /*0140*/ 	.word	0x00000000
.L_64:


//--------------------- .nv.compat                --------------------------
	.section	.nv.compat,"",@"SHT_CUDA_COMPAT_INFO"
	.align	4
        /*0000*/ 	.byte	0x02, 0x09, 0x01, 0x00, 0x02, 0x02, 0x01, 0x00, 0x02, 0x05, 0x05, 0x00, 0x03, 0x07, 0x01, 0x01
        /*0010*/ 	.byte	0x02, 0x03, 0x00, 0x00, 0x02, 0x06, 0x01, 0x00, 0x04, 0x0b, 0x08, 0x00, 0x09, 0x00, 0x00, 0x00
        /*0020*/ 	.byte	0x00, 0x00, 0x00, 0x00


//--------------------- .nv.info._ZN7cutlass13device_kernelIN5flash11enable_sm90INS1_16FlashAttnFwdSm90INS1_25CollectiveMainloopFwdSm90ILi2EN4cute5tupleIJNS5_1CILi1EEES8_S8_EEENS6_IJNS7_ILi192EEENS7_ILi160EEENS7_ILi64EEEEEELi64ENS_12float_e4m3_tEfNS_4arch4Sm90ELb0ELb0ELb1ELb0ELb1ELb0ELb0ELb1ELb1ELb1ELb1ELb0EEENS1_21CollectiveEpilogueFwdINS6_IJSA_SC_SB_EEES9_NS_10bfloat16_tESG_Li384ELb0ELb1ELb1ELb1EEENS1_19SingleTileSchedulerILb0ELb1ELb1ELi192EEEEEEEEEvNT_6ParamsE --------------------------
	.section	.nv.info._ZN7cutlass13device_kernelIN5flash11enable_sm90INS1_16FlashAttnFwdSm90INS1_25CollectiveMainloopFwdSm90ILi2EN4cute5tupleIJNS5_1CILi1EEES8_S8_EEENS6_IJNS7_ILi192EEENS7_ILi160EEENS7_ILi64EEEEEELi64ENS_12float_e4m3_tEfNS_4arch4Sm90ELb0ELb0ELb1ELb0ELb1ELb0ELb0ELb1ELb1ELb1ELb1ELb0EEENS1_21CollectiveEpilogueFwdINS6_IJSA_SC_SB_EEES9_NS_10bfloat16_tESG_Li384ELb0ELb1ELb1ELb1EEENS1_19SingleTileSchedulerILb0ELb1ELb1ELi192EEEEEEEEEvNT_6ParamsE,"",@"SHT_CUDA_INFO"
	.sectionflags	@""
	.align	4


	//----- nvinfo : EIATTR_CUDA_API_VERSION
	.align		4
        /*0000*/ 	.byte	0x04, 0x37
        /*0002*/ 	.short	(.L_66 - .L_65)
.L_65:
        /*0004*/ 	.word	0x00000082


	//----- nvinfo : EIATTR_KPARAM_INFO
	.align		4
.L_66:
        /*0008*/ 	.byte	0x04, 0x17
        /*000a*/ 	.short	(.L_68 - .L_67)
.L_67:
        /*000c*/ 	.word	0x00000000
        /*0010*/ 	.short	0x0000
        /*0012*/ 	.short	0x0000
        /*0014*/ 	.byte	0x00, 0xf0, 0x01, 0x28


	//----- nvinfo : EIATTR_SPARSE_MMA_MASK
	.align		4
.L_68:
        /*0018*/ 	.byte	0x03, 0x50
        /*001a*/ 	.short	0x0000


	//----- nvinfo : EIATTR_MAXREG_COUNT
	.align		4
        /*001c*/ 	.byte	0x03, 0x1b
        /*001e*/ 	.short	0x0080


	//----- nvinfo : EIATTR_MERCURY_ISA_VERSION
	.align		4
        /*0020*/ 	.byte	0x03, 0x5f
        /*0022*/ 	.short	0x0101


	//----- nvinfo : EIATTR_VRC_CTA_INIT_COUNT
	.align		4
        /*0024*/ 	.byte	0x02, 0x4a
	.zero		1
	.zero		1


	//----- nvinfo : EIATTR_EXIT_INSTR_OFFSETS
	.align		4
        /*0028*/ 	.byte	0x04, 0x1c
        /*002a*/ 	.short	(.L_70 - .L_69)


	//   ....[0]....
.L_69:
        /*002c*/ 	.word	0x00000010


	//----- nvinfo : EIATTR_MAX_THREADS
	.align		4
.L_70:
        /*0030*/ 	.byte	0x04, 0x05
        /*0032*/ 	.short	(.L_72 - .L_71)
.L_71:
        /*0034*/ 	.word	0x00000200
        /*0038*/ 	.word	0x00000001
        /*003c*/ 	.word	0x00000001


	//----- nvinfo : EIATTR_CBANK_PARAM_SIZE
	.align		4
.L_72:
        /*0040*/ 	.byte	0x03, 0x19
        /*0042*/ 	.short	0x0a00


	//----- nvinfo : EIATTR_PARAM_CBANK
	.align		4
        /*0044*/ 	.byte	0x04, 0x0a
        /*0046*/ 	.short	(.L_74 - .L_73)
	.align		4
.L_73:
        /*0048*/ 	.word	index@(.nv.constant0._ZN7cutlass13device_kernelIN5flash11enable_sm90INS1_16FlashAttnFwdSm90INS1_25CollectiveMainloopFwdSm90ILi2EN4cute5tupleIJNS5_1CILi1EEES8_S8_EEENS6_IJNS7_ILi192EEENS7_ILi160EEENS7_ILi64EEEEEELi64ENS_12float_e4m3_tEfNS_4arch4Sm90ELb0ELb0ELb1ELb0ELb1ELb0ELb0ELb1ELb1ELb1ELb1ELb0EEENS1_21CollectiveEpilogueFwdINS6_IJSA_SC_SB_EEES9_NS_10bfloat16_tESG_Li384ELb0ELb1ELb1ELb1EEENS1_19SingleTileSchedulerILb0ELb1ELb1ELi192EEEEEEEEEvNT_6ParamsE)
        /*004c*/ 	.short	0x0380
        /*004e*/ 	.short	0x0a00


	//----- nvinfo : EIATTR_SW_WAR
	.align		4
.L_74:
        /*0050*/ 	.byte	0x04, 0x36
        /*0052*/ 	.short	(.L_76 - .L_75)
.L_75:
        /*0054*/ 	.word	0x00000008
.L_76:


//--------------------- .nv.info._ZN7cutlass13device_kernelIN5flash11enable_sm90INS1_16FlashAttnFwdSm90INS1_25CollectiveMainloopFwdSm90ILi2EN4cute5tupleIJNS5_1CILi1EEES8_S8_EEENS6_IJNS7_ILi192EEENS7_ILi160EEENS7_ILi64EEEEEELi64ENS_12float_e4m3_tEfNS_4arch4Sm90ELb0ELb0ELb1ELb1ELb1ELb0ELb0ELb1ELb1ELb1ELb1ELb0EEENS1_21CollectiveEpilogueFwdINS6_IJSA_SC_SB_EEES9_NS_10bfloat16_tESG_Li384ELb1ELb1ELb1ELb1EEENS1_36VarlenDynamicPersistentTileSchedulerILi192ELi160ELi384ELi128ELb1ELb1ELb1ELb0ELb1ELb1EEEEEEEEEvNT_6ParamsE --------------------------
	.section	.nv.info._ZN7cutlass13device_kernelIN5flash11enable_sm90INS1_16FlashAttnFwdSm90INS1_25CollectiveMainloopFwdSm90ILi2EN4cute5tupleIJNS5_1CILi1EEES8_S8_EEENS6_IJNS7_ILi192EEENS7_ILi160EEENS7_ILi64EEEEEELi64ENS_12float_e4m3_tEfNS_4arch4Sm90ELb0ELb0ELb1ELb1ELb1ELb0ELb0ELb1ELb1ELb1ELb1ELb0EEENS1_21CollectiveEpilogueFwdINS6_IJSA_SC_SB_EEES9_NS_10bfloat16_tESG_Li384ELb1ELb1ELb1ELb1EEENS1_36VarlenDynamicPersistentTileSchedulerILi192ELi160ELi384ELi128ELb1ELb1ELb1ELb0ELb1ELb1EEEEEEEEEvNT_6ParamsE,"",@"SHT_CUDA_INFO"
	.sectionflags	@""
	.align	4


	//----- nvinfo : EIATTR_CUDA_API_VERSION
	.align		4
        /*0000*/ 	.byte	0x04, 0x37
        /*0002*/ 	.short	(.L_78 - .L_77)
.L_77:
        /*0004*/ 	.word	0x00000082


	//----- nvinfo : EIATTR_KPARAM_INFO
	.align		4
.L_78:
        /*0008*/ 	.byte	0x04, 0x17
        /*000a*/ 	.short	(.L_80 - .L_79)
.L_79:
        /*000c*/ 	.word	0x00000000
        /*0010*/ 	.short	0x0000
        /*0012*/ 	.short	0x0000
        /*0014*/ 	.byte	0x00, 0xf0, 0x01, 0x2a


	//----- nvinfo : EIATTR_SPARSE_MMA_MASK
	.align		4
.L_80:
        /*0018*/ 	.byte	0x03, 0x50
        /*001a*/ 	.short	0x0000


	//----- nvinfo : EIATTR_MAXREG_COUNT
	.align		4
        /*001c*/ 	.byte	0x03, 0x1b
        /*001e*/ 	.short	0x0080


	//----- nvinfo : EIATTR_MERCURY_ISA_VERSION
	.align		4
        /*0020*/ 	.byte	0x03, 0x5f
        /*0022*/ 	.short	0x0101


	//----- nvinfo : EIATTR_VRC_CTA_INIT_COUNT
	.align		4
        /*0024*/ 	.byte	0x02, 0x4a
	.zero		1
	.zero		1


	//----- nvinfo : EIATTR_EXIT_INSTR_OFFSETS
	.align		4
        /*0028*/ 	.byte	0x04, 0x1c
        /*002a*/ 	.short	(.L_82 - .L_81)


	//   ....[0]....
.L_81:
        /*002c*/ 	.word	0x00000010


	//----- nvinfo : EIATTR_MAX_THREADS
	.align		4
.L_82:
        /*0030*/ 	.byte	0x04, 0x05
        /*0032*/ 	.short	(.L_84 - .L_83)
.L_83:
        /*0034*/ 	.word	0x00000200
        /*0038*/ 	.word	0x00000001
        /*003c*/ 	.word	0x00000001


	//----- nvinfo : EIATTR_CBANK_PARAM_SIZE
	.align		4
.L_84:
        /*0040*/ 	.byte	0x03, 0x19
        /*0042*/ 	.short	0x0a80


	//----- nvinfo : EIATTR_PARAM_CBANK
	.align		4
        /*0044*/ 	.byte	0x04, 0x0a
        /*0046*/ 	.short	(.L_86 - .L_85)
	.align		4
.L_85:
        /*0048*/ 	.word	index@(.nv.constant0._ZN7cutlass13device_kernelIN5flash11enable_sm90INS1_16FlashAttnFwdSm90INS1_25CollectiveMainloopFwdSm90ILi2EN4cute5tupleIJNS5_1CILi1EEES8_S8_EEENS6_IJNS7_ILi192EEENS7_ILi160EEENS7_ILi64EEEEEELi64ENS_12float_e4m3_tEfNS_4arch4Sm90ELb0ELb0ELb1ELb1ELb1ELb0ELb0ELb1ELb1ELb1ELb1ELb0EEENS1_21CollectiveEpilogueFwdINS6_IJSA_SC_SB_EEES9_NS_10bfloat16_tESG_Li384ELb1ELb1ELb1ELb1EEENS1_36VarlenDynamicPersistentTileSchedulerILi192ELi160ELi384ELi128ELb1ELb1ELb1ELb0ELb1ELb1EEEEEEEEEvNT_6ParamsE)
        /*004c*/ 	.short	0x0380
        /*004e*/ 	.short	0x0a80


	//----- nvinfo : EIATTR_SW_WAR
	.align		4
.L_86:
        /*0050*/ 	.byte	0x04, 0x36
        /*0052*/ 	.short	(.L_88 - .L_87)
.L_87:
        /*0054*/ 	.word	0x00000008
.L_88:


//--------------------- .nv.info._ZN7cutlass13device_kernelIN5flash11enable_sm90INS1_16FlashAttnFwdSm90INS1_25CollectiveMainloopFwdSm90ILi2EN4cute5tupleIJNS5_1CILi1EEES8_S8_EEENS6_IJNS7_ILi192EEENS7_ILi160EEENS7_ILi64EEEEEELi64ENS_12float_e4m3_tEfNS_4arch4Sm90ELb0ELb0ELb1ELb1ELb1ELb1ELb0ELb1ELb1ELb1ELb1ELb0EEENS1_21CollectiveEpilogueFwdINS6_IJSA_SC_SB_EEES9_NS_10bfloat16_tESG_Li384ELb1ELb1ELb1ELb1EEENS1_36VarlenDynamicPersistentTileSchedulerILi192ELi160ELi384ELi128ELb1ELb1ELb1ELb0ELb1ELb1EEEEEEEEEvNT_6ParamsE --------------------------
	.section	.nv.info._ZN7cutlass13device_kernelIN5flash11enable_sm90INS1_16FlashAttnFwdSm90INS1_25CollectiveMainloopFwdSm90ILi2EN4cute5tupleIJNS5_1CILi1EEES8_S8_EEENS6_IJNS7_ILi192EEENS7_ILi160EEENS7_ILi64EEEEEELi64ENS_12float_e4m3_tEfNS_4arch4Sm90ELb0ELb0ELb1ELb1ELb1ELb1ELb0ELb1ELb1ELb1ELb1ELb0EEENS1_21CollectiveEpilogueFwdINS6_IJSA_SC_SB_EEES9_NS_10bfloat16_tESG_Li384ELb1ELb1ELb1ELb1EEENS1_36VarlenDynamicPersistentTileSchedulerILi192ELi160ELi384ELi128ELb1ELb1ELb1ELb0ELb1ELb1EEEEEEEEEvNT_6ParamsE,"",@"SHT_CUDA_INFO"
	.sectionflags	@""
	.align	4


	//----- nvinfo : EIATTR_CUDA_API_VERSION
	.align		4
        /*0000*/ 	.byte	0x04, 0x37
        /*0002*/ 	.short	(.L_90 - .L_89)
.L_89:
        /*0004*/ 	.word	0x00000082


	//----- nvinfo : EIATTR_KPARAM_INFO
	.align		4
.L_90:
        /*0008*/ 	.byte	0x04, 0x17
        /*000a*/ 	.short	(.L_92 - .L_91)
.L_91:
        /*000c*/ 	.word	0x00000000
        /*0010*/ 	.short	0x0000
        /*0012*/ 	.short	0x0000
        /*0014*/ 	.byte	0x00, 0xf0, 0x01, 0x2a


	//----- nvinfo : EIATTR_SPARSE_MMA_MASK
	.align		4
.L_92:
        /*0018*/ 	.byte	0x03, 0x50
        /*001a*/ 	.short	0x0000


	//----- nvinfo : EIATTR_MAXREG_COUNT
	.align		4
        /*001c*/ 	.byte	0x03, 0x1b
        /*001e*/ 	.short	0x0080


	//----- nvinfo : EIATTR_MERCURY_ISA_VERSION
	.align		4
        /*0020*/ 	.byte	0x03, 0x5f
        /*0022*/ 	.short	0x0101


	//----- nvinfo : EIATTR_VRC_CTA_INIT_COUNT
	.align		4
        /*0024*/ 	.byte	0x02, 0x4a
	.zero		1
	.zero		1


	//----- nvinfo : EIATTR_EXIT_INSTR_OFFSETS
	.align		4
        /*0028*/ 	.byte	0x04, 0x1c
        /*002a*/ 	.short	(.L_94 - .L_93)


	//   ....[0]....
.L_93:
        /*002c*/ 	.word	0x00000010


	//----- nvinfo : EIATTR_MAX_THREADS
	.align		4
.L_94:
        /*0030*/ 	.byte	0x04, 0x05
        /*0032*/ 	.short	(.L_96 - .L_95)
.L_95:
        /*0034*/ 	.word	0x00000200
        /*0038*/ 	.word	0x00000001
        /*003c*/ 	.word	0x00000001


	//----- nvinfo : EIATTR_CBANK_PARAM_SIZE
	.align		4
.L_96:
        /*0040*/ 	.byte	0x03, 0x19
        /*0042*/ 	.short	0x0a80


	//----- nvinfo : EIATTR_PARAM_CBANK
	.align		4
        /*0044*/ 	.byte	0x04, 0x0a
        /*0046*/ 	.short	(.L_98 - .L_97)
	.align		4
.L_97:
        /*0048*/ 	.word	index@(.nv.constant0._ZN7cutlass13device_kernelIN5flash11enable_sm90INS1_16FlashAttnFwdSm90INS1_25CollectiveMainloopFwdSm90ILi2EN4cute5tupleIJNS5_1CILi1EEES8_S8_EEENS6_IJNS7_ILi192EEENS7_ILi160EEENS7_ILi64EEEEEELi64ENS_12float_e4m3_tEfNS_4arch4Sm90ELb0ELb0ELb1ELb1ELb1ELb1ELb0ELb1ELb1ELb1ELb1ELb0EEENS1_21CollectiveEpilogueFwdINS6_IJSA_SC_SB_EEES9_NS_10bfloat16_tESG_Li384ELb1ELb1ELb1ELb1EEENS1_36VarlenDynamicPersistentTileSchedulerILi192ELi160ELi384ELi128ELb1ELb1ELb1ELb0ELb1ELb1EEEEEEEEEvNT_6ParamsE)
        /*004c*/ 	.short	0x0380
        /*004e*/ 	.short	0x0a80


	//----- nvinfo : EIATTR_SW_WAR
	.align		4
.L_98:
        /*0050*/ 	.byte	0x04, 0x36
        /*0052*/ 	.short	(.L_100 - .L_99)
.L_99:
        /*0054*/ 	.word	0x00000008
.L_100:


//--------------------- .nv.info._ZN7cutlass13device_kernelIN5flash11enable_sm90INS1_16FlashAttnFwdSm90INS1_25CollectiveMainloopFwdSm90ILi2EN4cute5tupleIJNS5_1CILi1EEES8_S8_EEENS6_IJNS7_ILi192EEENS7_ILi160EEENS7_ILi64EEEEEELi64ENS_12float_e4m3_tEfNS_4arch4Sm90ELb0ELb1ELb1ELb0ELb1ELb0ELb0ELb1ELb1ELb1ELb1ELb0EEENS1_21CollectiveEpilogueFwdINS6_IJSA_SC_SB_EEES9_NS_10bfloat16_tESG_Li384ELb0ELb1ELb1ELb1EEENS1_19SingleTileSchedulerILb0ELb1ELb1ELi192EEEEEEEEEvNT_6ParamsE --------------------------
	.section	.nv.info._ZN7cutlass13device_kernelIN5flash11enable_sm90INS1_16FlashAttnFwdSm90INS1_25CollectiveMainloopFwdSm90ILi2EN4cute5tupleIJNS5_1CILi1EEES8_S8_EEENS6_IJNS7_ILi192EEENS7_ILi160EEENS7_ILi64EEEEEELi64ENS_12float_e4m3_tEfNS_4arch4Sm90ELb0ELb1ELb1ELb0ELb1ELb0ELb0ELb1ELb1ELb1ELb1ELb0EEENS1_21CollectiveEpilogueFwdINS6_IJSA_SC_SB_EEES9_NS_10bfloat16_tESG_Li384ELb0ELb1ELb1ELb1EEENS1_19SingleTileSchedulerILb0ELb1ELb1ELi192EEEEEEEEEvNT_6ParamsE,"",@"SHT_CUDA_INFO"
	.sectionflags	@""
	.align	4


	//----- nvinfo : EIATTR_CUDA_API_VERSION
	.align		4
        /*0000*/ 	.byte	0x04, 0x37
        /*0002*/ 	.short	(.L_102 - .L_101)
.L_101:
        /*0004*/ 	.word	0x00000082


	//----- nvinfo : EIATTR_KPARAM_INFO
	.align		4
.L_102:
        /*0008*/ 	.byte	0x04, 0x17
        /*000a*/ 	.short	(.L_104 - .L_103)
.L_103:
        /*000c*/ 	.word	0x00000000
        /*0010*/ 	.short	0x0000
        /*0012*/ 	.short	0x0000
        /*0014*/ 	.byte	0x00, 0xf0, 0x01, 0x28


	//----- nvinfo : EIATTR_SPARSE_MMA_MASK
	.align		4
.L_104:
        /*0018*/ 	.byte	0x03, 0x50
        /*001a*/ 	.short	0x0000


	//----- nvinfo : EIATTR_MAXREG_COUNT
	.align		4
        /*001c*/ 	.byte	0x03, 0x1b
        /*001e*/ 	.short	0x0080


	//----- nvinfo : EIATTR_MERCURY_ISA_VERSION
	.align		4
        /*0020*/ 	.byte	0x03, 0x5f
        /*0022*/ 	.short	0x0101


	//----- nvinfo : EIATTR_VRC_CTA_INIT_COUNT
	.align		4
        /*0024*/ 	.byte	0x02, 0x4a
	.zero		1
	.zero		1


	//----- nvinfo : EIATTR_EXIT_INSTR_OFFSETS
	.align		4
        /*0028*/ 	.byte	0x04, 0x1c
        /*002a*/ 	.short	(.L_106 - .L_105)


	//   ....[0]....
.L_105:
        /*002c*/ 	.word	0x00000010


	//----- nvinfo : EIATTR_MAX_THREADS
	.align		4
.L_106:
        /*0030*/ 	.byte	0x04, 0x05
        /*0032*/ 	.short	(.L_108 - .L_107)
.L_107:
        /*0034*/ 	.word	0x00000200
        /*0038*/ 	.word	0x00000001
        /*003c*/ 	.word	0x00000001


	//----- nvinfo : EIATTR_CBANK_PARAM_SIZE
	.align		4
.L_108:
        /*0040*/ 	.byte	0x03, 0x19
        /*0042*/ 	.short	0x0a00


	//----- nvinfo : EIATTR_PARAM_CBANK
	.align		4
        /*0044*/ 	.byte	0x04, 0x0a
        /*0046*/ 	.short	(.L_110 - .L_109)
	.align		4
.L_109:
        /*0048*/ 	.word	index@(.nv.constant0._ZN7cutlass13device_kernelIN5flash11enable_sm90INS1_16FlashAttnFwdSm90INS1_25CollectiveMainloopFwdSm90ILi2EN4cute5tupleIJNS5_1CILi1EEES8_S8_EEENS6_IJNS7_ILi192EEENS7_ILi160EEENS7_ILi64EEEEEELi64ENS_12float_e4m3_tEfNS_4arch4Sm90ELb0ELb1ELb1ELb0ELb1ELb0ELb0ELb1ELb1ELb1ELb1ELb0EEENS1_21CollectiveEpilogueFwdINS6_IJSA_SC_SB_EEES9_NS_10bfloat16_tESG_Li384ELb0ELb1ELb1ELb1EEENS1_19SingleTileSchedulerILb0ELb1ELb1ELi192EEEEEEEEEvNT_6ParamsE)
        /*004c*/ 	.short	0x0380
        /*004e*/ 	.short	0x0a00


	//----- nvinfo : EIATTR_SW_WAR
	.align		4
.L_110:
        /*0050*/ 	.byte	0x04, 0x36
        /*0052*/ 	.short	(.L_112 - .L_111)
.L_111:
        /*0054*/ 	.word	0x00000008
.L_112:


//--------------------- .nv.info._ZN7cutlass13device_kernelIN5flash11enable_sm90INS1_16FlashAttnFwdSm90INS1_25CollectiveMainloopFwdSm90ILi2EN4cute5tupleIJNS5_1CILi1EEES8_S8_EEENS6_IJNS7_ILi192EEENS7_ILi160EEENS7_ILi64EEEEEELi64ENS_12float_e4m3_tEfNS_4arch4Sm90ELb0ELb1ELb1ELb1ELb1ELb0ELb0ELb1ELb1ELb1ELb1ELb0EEENS1_21CollectiveEpilogueFwdINS6_IJSA_SC_SB_EEES9_NS_10bfloat16_tESG_Li384ELb1ELb1ELb1ELb1EEENS1_36VarlenDynamicPersistentTileSchedulerILi192ELi160ELi384ELi128ELb1ELb1ELb1ELb1ELb0ELb1EEEEEEEEEvNT_6ParamsE --------------------------
	.section	.nv.info._ZN7cutlass13device_kernelIN5flash11enable_sm90INS1_16FlashAttnFwdSm90INS1_25CollectiveMainloopFwdSm90ILi2EN4cute5tupleIJNS5_1CILi1EEES8_S8_EEENS6_IJNS7_ILi192EEENS7_ILi160EEENS7_ILi64EEEEEELi64ENS_12float_e4m3_tEfNS_4arch4Sm90ELb0ELb1ELb1ELb1ELb1ELb0ELb0ELb1ELb1ELb1ELb1ELb0EEENS1_21CollectiveEpilogueFwdINS6_IJSA_SC_SB_EEES9_NS_10bfloat16_tESG_Li384ELb1ELb1ELb1ELb1EEENS1_36VarlenDynamicPersistentTileSchedulerILi192ELi160ELi384ELi128ELb1ELb1ELb1ELb1ELb0ELb1EEEEEEEEEvNT_6ParamsE,"",@"SHT_CUDA_INFO"
	.sectionflags	@""
	.align	4


	//----- nvinfo : EIATTR_CUDA_API_VERSION
	.align		4
        /*0000*/ 	.byte	0x04, 0x37
        /*0002*/ 	.short	(.L_114 - .L_113)
.L_113:
        /*0004*/ 	.word	0x00000082


	//----- nvinfo : EIATTR_KPARAM_INFO
	.align		4
.L_114:
        /*0008*/ 	.byte	0x04, 0x17
        /*000a*/ 	.short	(.L_116 - .L_115)
.L_115:
        /*000c*/ 	.word	0x00000000
        /*0010*/ 	.short	0x0000
        /*0012*/ 	.short	0x0000
        /*0014*/ 	.byte	0x00, 0xf0, 0x01, 0x2a


	//----- nvinfo : EIATTR_SPARSE_MMA_MASK
	.align		4
.L_116:
        /*0018*/ 	.byte	0x03, 0x50
        /*001a*/ 	.short	0x0000


	//----- nvinfo : EIATTR_MAXREG_COUNT
	.align		4
        /*001c*/ 	.byte	0x03, 0x1b
        /*001e*/ 	.short	0x0080


	//----- nvinfo : EIATTR_MERCURY_ISA_VERSION
	.align		4
        /*0020*/ 	.byte	0x03, 0x5f
        /*0022*/ 	.short	0x0101


	//----- nvinfo : EIATTR_VRC_CTA_INIT_COUNT
	.align		4
        /*0024*/ 	.byte	0x02, 0x4a
	.zero		1
	.zero		1


	//----- nvinfo : EIATTR_EXIT_INSTR_OFFSETS
	.align		4
        /*0028*/ 	.byte	0x04, 0x1c
        /*002a*/ 	.short	(.L_118 - .L_117)


	//   ....[0]....
.L_117:
        /*002c*/ 	.word	0x00000010


	//----- nvinfo : EIATTR_MAX_THREADS
	.align		4
.L_118:
        /*0030*/ 	.byte	0x04, 0x05
        /*0032*/ 	.short	(.L_120 - .L_119)
.L_119:
        /*0034*/ 	.word	0x00000200
        /*0038*/ 	.word	0x00000001
        /*003c*/ 	.word	0x00000001


	//----- nvinfo : EIATTR_CBANK_PARAM_SIZE
	.align		4
.L_120:
        /*0040*/ 	.byte	0x03, 0x19
        /*0042*/ 	.short	0x0a80


	//----- nvinfo : EIATTR_PARAM_CBANK
	.align		4
        /*0044*/ 	.byte	0x04, 0x0a
        /*0046*/ 	.short	(.L_122 - .L_121)
	.align		4
.L_121:
        /*0048*/ 	.word	index@(.nv.constant0._ZN7cutlass13device_kernelIN5flash11enable_sm90INS1_16FlashAttnFwdSm90INS1_25CollectiveMainloopFwdSm90ILi2EN4cute5tupleIJNS5_1CILi1EEES8_S8_EEENS6_IJNS7_ILi192EEENS7_ILi160EEENS7_ILi64EEEEEELi64ENS_12float_e4m3_tEfNS_4arch4Sm90ELb0ELb1ELb1ELb1ELb1ELb0ELb0ELb1ELb1ELb1ELb1ELb0EEENS1_21CollectiveEpilogueFwdINS6_IJSA_SC_SB_EEES9_NS_10bfloat16_tESG_Li384ELb1ELb1ELb1ELb1EEENS1_36VarlenDynamicPersistentTileSchedulerILi192ELi160ELi384ELi128ELb1ELb1ELb1ELb1ELb0ELb1EEEEEEEEEvNT_6ParamsE)
        /*004c*/ 	.short	0x0380
        /*004e*/ 	.short	0x0a80


	//----- nvinfo : EIATTR_SW_WAR
	.align		4
.L_122:
        /*0050*/ 	.byte	0x04, 0x36
        /*0052*/ 	.short	(.L_124 - .L_123)
.L_123:
        /*0054*/ 	.word	0x00000008
.L_124:


//--------------------- .nv.info._ZN7cutlass13device_kernelIN5flash11enable_sm90INS1_16FlashAttnFwdSm90INS1_25CollectiveMainloopFwdSm90ILi2EN4cute5tupleIJNS5_1CILi1EEES8_S8_EEENS6_IJNS7_ILi192EEENS7_ILi160EEENS7_ILi64EEEEEELi64ENS_12float_e4m3_tEfNS_4arch4Sm90ELb0ELb1ELb1ELb1ELb1ELb1ELb0ELb1ELb1ELb1ELb1ELb0EEENS1_21CollectiveEpilogueFwdINS6_IJSA_SC_SB_EEES9_NS_10bfloat16_tESG_Li384ELb1ELb1ELb1ELb1EEENS1_36VarlenDynamicPersistentTileSchedulerILi192ELi160ELi384ELi128ELb1ELb1ELb1ELb1ELb0ELb1EEEEEEEEEvNT_6ParamsE --------------------------
	.section	.nv.info._ZN7cutlass13device_kernelIN5flash11enable_sm90INS1_16FlashAttnFwdSm90INS1_25CollectiveMainloopFwdSm90ILi2EN4cute5tupleIJNS5_1CILi1EEES8_S8_EEENS6_IJNS7_ILi192EEENS7_ILi160EEENS7_ILi64EEEEEELi64ENS_12float_e4m3_tEfNS_4arch4Sm90ELb0ELb1ELb1ELb1ELb1ELb1ELb0ELb1ELb1ELb1ELb1ELb0EEENS1_21CollectiveEpilogueFwdINS6_IJSA_SC_SB_EEES9_NS_10bfloat16_tESG_Li384ELb1ELb1ELb1ELb1EEENS1_36VarlenDynamicPersistentTileSchedulerILi192ELi160ELi384ELi128ELb1ELb1ELb1ELb1ELb0ELb1EEEEEEEEEvNT_6ParamsE,"",@"SHT_CUDA_INFO"
	.sectionflags	@""
	.align	4


	//----- nvinfo : EIATTR_CUDA_API_VERSION
	.align		4
        /*0000*/ 	.byte	0x04, 0x37
        /*0002*/ 	.short	(.L_126 - .L_125)
.L_125:
        /*0004*/ 	.word	0x00000082


	//----- nvinfo : EIATTR_KPARAM_INFO
	.align		4
.L_126:
        /*0008*/ 	.byte	0x04, 0x17
        /*000a*/ 	.short	(.L_128 - .L_127)
.L_127:
        /*000c*/ 	.word	0x00000000
        /*0010*/ 	.short	0x0000
        /*0012*/ 	.short	0x0000
        /*0014*/ 	.byte	0x00, 0xf0, 0x01, 0x2a


	//----- nvinfo : EIATTR_SPARSE_MMA_MASK
	.align		4
.L_128:
        /*0018*/ 	.byte	0x03, 0x50
        /*001a*/ 	.short	0x0000


	//----- nvinfo : EIATTR_MAXREG_COUNT
	.align		4
        /*001c*/ 	.byte	0x03, 0x1b
        /*001e*/ 	.short	0x0080


	//----- nvinfo : EIATTR_MERCURY_ISA_VERSION
	.align		4
        /*0020*/ 	.byte	0x03, 0x5f
        /*0022*/ 	.short	0x0101


	//----- nvinfo : EIATTR_VRC_CTA_INIT_COUNT
	.align		4
        /*0024*/ 	.byte	0x02, 0x4a
	.zero		1
	.zero		1


	//----- nvinfo : EIATTR_EXIT_INSTR_OFFSETS
	.align		4
        /*0028*/ 	.byte	0x04, 0x1c
        /*002a*/ 	.short	(.L_130 - .L_129)


	//   ....[0]....
.L_129:
        /*002c*/ 	.word	0x00000010


	//----- nvinfo : EIATTR_MAX_THREADS
	.align		4
.L_130:
        /*0030*/ 	.byte	0x04, 0x05
        /*0032*/ 	.short	(.L_132 - .L_131)
.L_131:
        /*0034*/ 	.word	0x00000200
        /*0038*/ 	.word	0x00000001
        /*003c*/ 	.word	0x00000001


	//----- nvinfo : EIATTR_CBANK_PARAM_SIZE
	.align		4
.L_132:
        /*0040*/ 	.byte	0x03, 0x19
        /*0042*/ 	.short	0x0a80


	//----- nvinfo : EIATTR_PARAM_CBANK
	.align		4
        /*0044*/ 	.byte	0x04, 0x0a
        /*0046*/ 	.short	(.L_134 - .L_133)
	.align		4
.L_133:
        /*0048*/ 	.word	index@(.nv.constant0._ZN7cutlass13device_kernelIN5flash11enable_sm90INS1_16FlashAttnFwdSm90INS1_25CollectiveMainloopFwdSm90ILi2EN4cute5tupleIJNS5_1CILi1EEES8_S8_EEENS6_IJNS7_ILi192EEENS7_ILi160EEENS7_ILi64EEEEEELi64ENS_12float_e4m3_tEfNS_4arch4Sm90ELb0ELb1ELb1ELb1ELb1ELb1ELb0ELb1ELb1ELb1ELb1ELb0EEENS1_21CollectiveEpilogueFwdINS6_IJSA_SC_SB_EEES9_NS_10bfloat16_tESG_Li384ELb1ELb1ELb1ELb1EEENS1_36VarlenDynamicPersistentTileSchedulerILi192ELi160ELi384ELi128ELb1ELb1ELb1ELb1ELb0ELb1EEEEEEEEEvNT_6ParamsE)
        /*004c*/ 	.short	0x0380
        /*004e*/ 	.short	0x0a80


	//----- nvinfo : EIATTR_SW_WAR
	.align		4
.L_134:
        /*0050*/ 	.byte	0x04, 0x36
        /*0052*/ 	.short	(.L_136 - .L_135)
.L_135:
        /*0054*/ 	.word	0x00000008
.L_136:


//--------------------- .nv.info._ZN7cutlass13device_kernelIN5flash11enable_sm90INS1_16FlashAttnFwdSm90INS1_25CollectiveMainloopFwdSm90ILi2EN4cute5tupleIJNS5_1CILi1EEES8_S8_EEENS6_IJNS7_ILi192EEENS7_ILi160EEENS7_ILi64EEEEEELi64ENS_12float_e4m3_tEfNS_4arch4Sm90ELb1ELb0ELb1ELb0ELb1ELb0ELb0ELb1ELb1ELb1ELb1ELb0EEENS1_21CollectiveEpilogueFwdINS6_IJSA_SC_SB_EEES9_NS_10bfloat16_tESG_Li384ELb0ELb1ELb1ELb1EEENS1_19SingleTileSchedulerILb0ELb1ELb1ELi192EEEEEEEEEvNT_6ParamsE --------------------------
	.section	.nv.info._ZN7cutlass13device_kernelIN5flash11enable_sm90INS1_16FlashAttnFwdSm90INS1_25CollectiveMainloopFwdSm90ILi2EN4cute5tupleIJNS5_1CILi1EEES8_S8_EEENS6_IJNS7_ILi192EEENS7_ILi160EEENS7_ILi64EEEEEELi64ENS_12float_e4m3_tEfNS_4arch4Sm90ELb1ELb0ELb1ELb0ELb1ELb0ELb0ELb1ELb1ELb1ELb1ELb0EEENS1_21CollectiveEpilogueFwdINS6_IJSA_SC_SB_EEES9_NS_10bfloat16_tESG_Li384ELb0ELb1ELb1ELb1EEENS1_19SingleTileSchedulerILb0ELb1ELb1ELi192EEEEEEEEEvNT_6ParamsE,"",@"SHT_CUDA_INFO"
	.sectionflags	@""
	.align	4


	//----- nvinfo : EIATTR_CUDA_API_VERSION
	.align		4
        /*0000*/ 	.byte	0x04, 0x37
        /*0002*/ 	.short	(.L_138 - .L_137)
.L_137:
        /*0004*/ 	.word	0x00000082


	//----- nvinfo : EIATTR_KPARAM_INFO
	.align		4
.L_138:
        /*0008*/ 	.byte	0x04, 0x17
        /*000a*/ 	.short	(.L_140 - .L_139)
.L_139:
        /*000c*/ 	.word	0x00000000
        /*0010*/ 	.short	0x0000
        /*0012*/ 	.short	0x0000
        /*0014*/ 	.byte	0x00, 0xf0, 0x01, 0x28


	//----- nvinfo : EIATTR_SPARSE_MMA_MASK
	.align		4
.L_140:
        /*0018*/ 	.byte	0x03, 0x50
        /*001a*/ 	.short	0x0000


	//----- nvinfo : EIATTR_MAXREG_COUNT
	.align		4
        /*001c*/ 	.byte	0x03, 0x1b
        /*001e*/ 	.short	0x0080


	//----- nvinfo : EIATTR_MERCURY_ISA_VERSION
	.align		4
        /*0020*/ 	.byte	0x03, 0x5f
        /*0022*/ 	.short	0x0101


	//----- nvinfo : EIATTR_VRC_CTA_INIT_COUNT
	.align		4
        /*0024*/ 	.byte	0x02, 0x4a
	.zero		1
	.zero		1


	//----- nvinfo : EIATTR_EXIT_INSTR_OFFSETS
	.align		4
        /*0028*/ 	.byte	0x04, 0x1c
        /*002a*/ 	.short	(.L_142 - .L_141)


	//   ....[0]....
.L_141:
        /*002c*/ 	.word	0x00000010


	//----- nvinfo : EIATTR_MAX_THREADS
	.align		4
.L_142:
        /*0030*/ 	.byte	0x04, 0x05
        /*0032*/ 	.short	(.L_144 - .L_143)
.L_143:
        /*0034*/ 	.word	0x00000200
        /*0038*/ 	.word	0x00000001
        /*003c*/ 	.word	0x00000001


	//----- nvinfo : EIATTR_CBANK_PARAM_SIZE
	.align		4
.L_144:
        /*0040*/ 	.byte	0x03, 0x19
        /*0042*/ 	.short	0x0a00


	//----- nvinfo : EIATTR_PARAM_CBANK
	.align		4
        /*0044*/ 	.byte	0x04, 0x0a
        /*0046*/ 	.short	(.L_146 - .L_145)
	.align		4
.L_145:
        /*0048*/ 	.word	index@(.nv.constant0._ZN7cutlass13device_kernelIN5flash11enable_sm90INS1_16FlashAttnFwdSm90INS1_25CollectiveMainloopFwdSm90ILi2EN4cute5tupleIJNS5_1CILi1EEES8_S8_EEENS6_IJNS7_ILi192EEENS7_ILi160EEENS7_ILi64EEEEEELi64ENS_12float_e4m3_tEfNS_4arch4Sm90ELb1ELb0ELb1ELb0ELb1ELb0ELb0ELb1ELb1ELb1ELb1ELb0EEENS1_21CollectiveEpilogueFwdINS6_IJSA_SC_SB_EEES9_NS_10bfloat16_tESG_Li384ELb0ELb1ELb1ELb1EEENS1_19SingleTileSchedulerILb0ELb1ELb1ELi192EEEEEEEEEvNT_6ParamsE)
        /*004c*/ 	.short	0x0380
        /*004e*/ 	.short	0x0a00


	//----- nvinfo : EIATTR_SW_WAR
	.align		4
.L_146:
        /*0050*/ 	.byte	0x04, 0x36
        /*0052*/ 	.short	(.L_148 - .L_147)
.L_147:
        /*0054*/ 	.word	0x00000008
.L_148:


//--------------------- .nv.info._ZN7cutlass13device_kernelIN5flash11enable_sm90INS1_16FlashAttnFwdSm90INS1_25CollectiveMainloopFwdSm90ILi2EN4cute5tupleIJNS5_1CILi1EEES8_S8_EEENS6_IJNS7_ILi192EEENS7_ILi160EEENS7_ILi64EEEEEELi64ENS_12float_e4m3_tEfNS_4arch4Sm90ELb1ELb0ELb1ELb1ELb1ELb0ELb0ELb1ELb1ELb1ELb1ELb0EEENS1_21CollectiveEpilogueFwdINS6_IJSA_SC_SB_EEES9_NS_10bfloat16_tESG_Li384ELb1ELb1ELb1ELb1EEENS1_36VarlenDynamicPersistentTileSchedulerILi192ELi160ELi384ELi128ELb1ELb1ELb1ELb1ELb1ELb1EEEEEEEEEvNT_6ParamsE --------------------------
	.section	.nv.info._ZN7cutlass13device_kernelIN5flash11enable_sm90INS1_16FlashAttnFwdSm90INS1_25CollectiveMainloopFwdSm90ILi2EN4cute5tupleIJNS5_1CILi1EEES8_S8_EEENS6_IJNS7_ILi192EEENS7_ILi160EEENS7_ILi64EEEEEELi64ENS_12float_e4m3_tEfNS_4arch4Sm90ELb1ELb0ELb1ELb1ELb1ELb0ELb0ELb1ELb1ELb1ELb1ELb0EEENS1_21CollectiveEpilogueFwdINS6_IJSA_SC_SB_EEES9_NS_10bfloat16_tESG_Li384ELb1ELb1ELb1ELb1EEENS1_36VarlenDynamicPersistentTileSchedulerILi192ELi160ELi384ELi128ELb1ELb1ELb1ELb1ELb1ELb1EEEEEEEEEvNT_6ParamsE,"",@"SHT_CUDA_INFO"
	.sectionflags	@""
	.align	4


	//----- nvinfo : EIATTR_CUDA_API_VERSION
	.align		4
        /*0000*/ 	.byte	0x04, 0x37
        /*0002*/ 	.short	(.L_150 - .L_149)
.L_149:
        /*0004*/ 	.word	0x00000082


	//----- nvinfo : EIATTR_KPARAM_INFO
	.align		4
.L_150:
        /*0008*/ 	.byte	0x04, 0x17
        /*000a*/ 	.short	(.L_152 - .L_151)
.L_151:
        /*000c*/ 	.word	0x00000000
        /*0010*/ 	.short	0x0000
        /*0012*/ 	.short	0x0000
        /*0014*/ 	.byte	0x00, 0xf0, 0x01, 0x2a


	//----- nvinfo : EIATTR_SPARSE_MMA_MASK
	.align		4
.L_152:
        /*0018*/ 	.byte	0x03, 0x50
        /*001a*/ 	.short	0x0000


	//----- nvinfo : EIATTR_MAXREG_COUNT
	.align		4
        /*001c*/ 	.byte	0x03, 0x1b
        /*001e*/ 	.short	0x0080


	//----- nvinfo : EIATTR_MERCURY_ISA_VERSION
	.align		4
        /*0020*/ 	.byte	0x03, 0x5f
        /*0022*/ 	.short	0x0101


	//----- nvinfo : EIATTR_VRC_CTA_INIT_COUNT
	.align		4
        /*0024*/ 	.byte	0x02, 0x4a
	.zero		1
	.zero		1


	//----- nvinfo : EIATTR_EXIT_INSTR_OFFSETS
	.align		4
        /*0028*/ 	.byte	0x04, 0x1c
        /*002a*/ 	.short	(.L_154 - .L_153)


	//   ....[0]....
.L_153:
        /*002c*/ 	.word	0x00000010


	//----- nvinfo : EIATTR_MAX_THREADS
	.align		4
.L_154:
        /*0030*/ 	.byte	0x04, 0x05
        /*0032*/ 	.short	(.L_156 - .L_155)
.L_155:
        /*0034*/ 	.word	0x00000200
        /*0038*/ 	.word	0x00000001
        /*003c*/ 	.word	0x00000001


	//----- nvinfo : EIATTR_CBANK_PARAM_SIZE
	.align		4
.L_156:
        /*0040*/ 	.byte	0x03, 0x19
        /*0042*/ 	.short	0x0a80


	//----- nvinfo : EIATTR_PARAM_CBANK
	.align		4
        /*0044*/ 	.byte	0x04, 0x0a
        /*0046*/ 	.short	(.L_158 - .L_157)
	.align		4
.L_157:
        /*0048*/ 	.word	index@(.nv.constant0._ZN7cutlass13device_kernelIN5flash11enable_sm90INS1_16FlashAttnFwdSm90INS1_25CollectiveMainloopFwdSm90ILi2EN4cute5tupleIJNS5_1CILi1EEES8_S8_EEENS6_IJNS7_ILi192EEENS7_ILi160EEENS7_ILi64EEEEEELi64ENS_12float_e4m3_tEfNS_4arch4Sm90ELb1ELb0ELb1ELb1ELb1ELb0ELb0ELb1ELb1ELb1ELb1ELb0EEENS1_21CollectiveEpilogueFwdINS6_IJSA_SC_SB_EEES9_NS_10bfloat16_tESG_Li384ELb1ELb1ELb1ELb1EEENS1_36VarlenDynamicPersistentTileSchedulerILi192ELi160ELi384ELi128ELb1ELb1ELb1ELb1ELb1ELb1EEEEEEEEEvNT_6ParamsE)
        /*004c*/ 	.short	0x0380
        /*004e*/ 	.short	0x0a80


	//----- nvinfo : EIATTR_SW_WAR
	.align		4
.L_158:
        /*0050*/ 	.byte	0x04, 0x36
        /*0052*/ 	.short	(.L_160 - .L_159)
.L_159:
        /*0054*/ 	.word	0x00000008
.L_160:


//--------------------- .nv.info._ZN7cutlass13device_kernelIN5flash11enable_sm90INS1_16FlashAttnFwdSm90INS1_25CollectiveMainloopFwdSm90ILi2EN4cute5tupleIJNS5_1CILi1EEES8_S8_EEENS6_IJNS7_ILi192EEENS7_ILi160EEENS7_ILi64EEEEEELi64ENS_12float_e4m3_tEfNS_4arch4Sm90ELb1ELb0ELb1ELb1ELb1ELb1ELb0ELb1ELb1ELb1ELb1ELb0EEENS1_21CollectiveEpilogueFwdINS6_IJSA_SC_SB_EEES9_NS_10bfloat16_tESG_Li384ELb1ELb1ELb1ELb1EEENS1_36VarlenDynamicPersistentTileSchedulerILi192ELi160ELi384ELi128ELb1ELb1ELb1ELb1ELb1ELb1EEEEEEEEEvNT_6ParamsE --------------------------
	.section	.nv.info._ZN7cutlass13device_kernelIN5flash11enable_sm90INS1_16FlashAttnFwdSm90INS1_25CollectiveMainloopFwdSm90ILi2EN4cute5tupleIJNS5_1CILi1EEES8_S8_EEENS6_IJNS7_ILi192EEENS7_ILi160EEENS7_ILi64EEEEEELi64ENS_12float_e4m3_tEfNS_4arch4Sm90ELb1ELb0ELb1ELb1ELb1ELb1ELb0ELb1ELb1ELb1ELb1ELb0EEENS1_21CollectiveEpilogueFwdINS6_IJSA_SC_SB_EEES9_NS_10bfloat16_tESG_Li384ELb1ELb1ELb1ELb1EEENS1_36VarlenDynamicPersistentTileSchedulerILi192ELi160ELi384ELi128ELb1ELb1ELb1ELb1ELb1ELb1EEEEEEEEEvNT_6ParamsE,"",@"SHT_CUDA_INFO"
	.sectionflags	@""
	.align	4


	//----- nvinfo : EIATTR_CUDA_API_VERSION
	.align		4
        /*0000*/ 	.byte	0x04, 0x37
        /*0002*/ 	.short	(.L_162 - .L_161)
.L_161:
        /*0004*/ 	.word	0x00000082


	//----- nvinfo : EIATTR_KPARAM_INFO
	.align		4
.L_162:
        /*0008*/ 	.byte	0x04, 0x17
        /*000a*/ 	.short	(.L_164 - .L_163)
.L_163:
        /*000c*/ 	.word	0x00000000
        /*0010*/ 	.short	0x0000
        /*0012*/ 	.short	0x0000
        /*0014*/ 	.byte	0x00, 0xf0, 0x01, 0x2a


	//----- nvinfo : EIATTR_SPARSE_MMA_MASK
	.align		4
.L_164:
        /*0018*/ 	.byte	0x03, 0x50
        /*001a*/ 	.short	0x0000


	//----- nvinfo : EIATTR_MAXREG_COUNT
	.align		4
        /*001c*/ 	.byte	0x03, 0x1b
        /*001e*/ 	.short	0x0080


	//----- nvinfo : EIATTR_MERCURY_ISA_VERSION
	.align		4
        /*0020*/ 	.byte	0x03, 0x5f
        /*0022*/ 	.short	0x0101


	//----- nvinfo : EIATTR_VRC_CTA_INIT_COUNT
	.align		4
        /*0024*/ 	.byte	0x02, 0x4a
	.zero		1
	.zero		1


	//----- nvinfo : EIATTR_EXIT_INSTR_OFFSETS
	.align		4
        /*0028*/ 	.byte	0x04, 0x1c
        /*002a*/ 	.short	(.L_166 - .L_165)


	//   ....[0]....
.L_165:
        /*002c*/ 	.word	0x00000010


	//----- nvinfo : EIATTR_MAX_THREADS
	.align		4
.L_166:
        /*0030*/ 	.byte	0x04, 0x05
        /*0032*/ 	.short	(.L_168 - .L_167)
.L_167:
        /*0034*/ 	.word	0x00000200
        /*0038*/ 	.word	0x00000001
        /*003c*/ 	.word	0x00000001


	//----- nvinfo : EIATTR_CBANK_PARAM_SIZE
	.align		4
.L_168:
        /*0040*/ 	.byte	0x03, 0x19
        /*0042*/ 	.short	0x0a80


	//----- nvinfo : EIATTR_PARAM_CBANK
	.align		4
        /*0044*/ 	.byte	0x04, 0x0a
        /*0046*/ 	.short	(.L_170 - .L_169)
	.align		4
.L_169:
        /*0048*/ 	.word	index@(.nv.constant0._ZN7cutlass13device_kernelIN5flash11enable_sm90INS1_16FlashAttnFwdSm90INS1_25CollectiveMainloopFwdSm90ILi2EN4cute5tupleIJNS5_1CILi1EEES8_S8_EEENS6_IJNS7_ILi192EEENS7_ILi160EEENS7_ILi64EEEEEELi64ENS_12float_e4m3_tEfNS_4arch4Sm90ELb1ELb0ELb1ELb1ELb1ELb1ELb0ELb1ELb1ELb1ELb1ELb0EEENS1_21CollectiveEpilogueFwdINS6_IJSA_SC_SB_EEES9_NS_10bfloat16_tESG_Li384ELb1ELb1ELb1ELb1EEENS1_36VarlenDynamicPersistentTileSchedulerILi192ELi160ELi384ELi128ELb1ELb1ELb1ELb1ELb1ELb1EEEEEEEEEvNT_6ParamsE)
        /*004c*/ 	.short	0x0380
        /*004e*/ 	.short	0x0a80


	//----- nvinfo : EIATTR_SW_WAR
	.align		4
.L_170:
        /*0050*/ 	.byte	0x04, 0x36
        /*0052*/ 	.short	(.L_172 - .L_171)
.L_171:
        /*0054*/ 	.word	0x00000008
.L_172:


//--------------------- .nv.callgraph             --------------------------
	.section	.nv.callgraph,"",@"SHT_CUDA_CALLGRAPH"
	.align	4
	.sectionentsize	8
	.align		4
        /*0000*/ 	.word	0x00000000
	.align		4
        /*0004*/ 	.word	0xffffffff
	.align		4
        /*0008*/ 	.word	0x00000000
	.align		4
        /*000c*/ 	.word	0xfffffffe
	.align		4
        /*0010*/ 	.word	0x00000000
	.align		4
        /*0014*/ 	.word	0xfffffffd
	.align		4
        /*0018*/ 	.word	0x00000000
	.align		4
        /*001c*/ 	.word	0xfffffffc


//--------------------- .nv.constant4             --------------------------
	.section	.nv.constant4,"a",@progbits
	.align	8
	.align		8
.nv.constant4:
        /*0000*/ 	.dword	_ZN85_INTERNAL_62cbc170_49_flash_fwd_hdim64_e4m3_paged_split_softcap_sm90_cu_f3e6f9ee_34484cuda3std3__45__cpo5beginE
	.align		8
        /*0008*/ 	.dword	_ZN85_INTERNAL_62cbc170_49_flash_fwd_hdim64_e4m3_paged_split_softcap_sm90_cu_f3e6f9ee_34484cuda3std3__45__cpo3endE
	.align		8
        /*0010*/ 	.dword	_ZN85_INTERNAL_62cbc170_49_flash_fwd_hdim64_e4m3_paged_split_softcap_sm90_cu_f3e6f9ee_34484cuda3std3__45__cpo6cbeginE
	.align		8
        /*0018*/ 	.dword	_ZN85_INTERNAL_62cbc170_49_flash_fwd_hdim64_e4m3_paged_split_softcap_sm90_cu_f3e6f9ee_34484cuda3std3__45__cpo4cendE
	.align		8
        /*0020*/ 	.dword	_ZN85_INTERNAL_62cbc170_49_flash_fwd_hdim64_e4m3_paged_split_softcap_sm90_cu_f3e6f9ee_34484cuda3std3__487_GLOBAL__N__62cbc170_49_flash_fwd_hdim64_e4m3_paged_split_softcap_sm90_cu_f3e6f9ee_34486ignoreE
	.align		8
        /*0028*/ 	.dword	_ZN85_INTERNAL_62cbc170_49_flash_fwd_hdim64_e4m3_paged_split_softcap_sm90_cu_f3e6f9ee_34484cuda3std3__419piecewise_constructE
	.align		8
        /*0030*/ 	.dword	_ZN85_INTERNAL_62cbc170_49_flash_fwd_hdim64_e4m3_paged_split_softcap_sm90_cu_f3e6f9ee_34484cuda3std3__48in_placeE
	.align		8
        /*0038*/ 	.dword	_ZN85_INTERNAL_62cbc170_49_flash_fwd_hdim64_e4m3_paged_split_softcap_sm90_cu_f3e6f9ee_34484cuda3std6ranges3__45__cpo4swapE
	.align		8
        /*0040*/ 	.dword	_ZN85_INTERNAL_62cbc170_49_flash_fwd_hdim64_e4m3_paged_split_softcap_sm90_cu_f3e6f9ee_34484cuda3std6ranges3__45__cpo9iter_moveE
	.align		8
        /*0048*/ 	.dword	_ZN85_INTERNAL_62cbc170_49_flash_fwd_hdim64_e4m3_paged_split_softcap_sm90_cu_f3e6f9ee_34484cute7productE
	.align		8
        /*0050*/ 	.dword	_ZN85_INTERNAL_62cbc170_49_flash_fwd_hdim64_e4m3_paged_split_softcap_sm90_cu_f3e6f9ee_34484cute1_E


//--------------------- .text._ZN7cutlass13device_kernelIN5flash11enable_sm90INS1_16FlashAttnFwdSm90INS1_25CollectiveMainloopFwdSm90ILi2EN4cute5tupleIJNS5_1CILi1EEES8_S8_EEENS6_IJNS7_ILi192EEENS7_ILi160EEENS7_ILi64EEEEEELi64ENS_12float_e4m3_tEfNS_4arch4Sm90ELb0ELb0ELb1ELb0ELb1ELb0ELb0ELb1ELb1ELb1ELb1ELb0EEENS1_21CollectiveEpilogueFwdINS6_IJSA_SC_SB_EEES9_NS_10bfloat16_tESG_Li384ELb0ELb1ELb1ELb1EEENS1_19SingleTileSchedulerILb0ELb1ELb1ELi192EEEEEEEEEvNT_6ParamsE --------------------------
	.section	.text._ZN7cutlass13device_kernelIN5flash11enable_sm90INS1_16FlashAttnFwdSm90INS1_25CollectiveMainloopFwdSm90ILi2EN4cute5tupleIJNS5_1CILi1EEES8_S8_EEENS6_IJNS7_ILi192EEENS7_ILi160EEENS7_ILi64EEEEEELi64ENS_12float_e4m3_tEfNS_4arch4Sm90ELb0ELb0ELb1ELb0ELb1ELb0ELb0ELb1ELb1ELb1ELb1ELb0EEENS1_21CollectiveEpilogueFwdINS6_IJSA_SC_SB_EEES9_NS_10bfloat16_tESG_Li384ELb0ELb1ELb1ELb1EEENS1_19SingleTileSchedulerILb0ELb1ELb1ELi192EEEEEEEEEvNT_6ParamsE,"ax",@progbits
	.align	128
.text._ZN7cutlass13device_kernelIN5flash11enable_sm90INS1_16FlashAttnFwdSm90INS1_25CollectiveMainloopFwdSm90ILi2EN4cute5tupleIJNS5_1CILi1EEES8_S8_EEENS6_IJNS7_ILi192EEENS7_ILi160EEENS7_ILi64EEEEEELi64ENS_12float_e4m3_tEfNS_4arch4Sm90ELb0ELb0ELb1ELb0ELb1ELb0ELb0ELb1ELb1ELb1ELb1ELb0EEENS1_21CollectiveEpilogueFwdINS6_IJSA_SC_SB_EEES9_NS_10bfloat16_tESG_Li384ELb0ELb1ELb1ELb1EEENS1_19SingleTileSchedulerILb0ELb1ELb1ELi192EEEEEEEEEvNT_6ParamsE:
        .type           _ZN7cutlass13device_kernelIN5flash11enable_sm90INS1_16FlashAttnFwdSm90INS1_25CollectiveMainloopFwdSm90ILi2EN4cute5tupleIJNS5_1CILi1EEES8_S8_EEENS6_IJNS7_ILi192EEENS7_ILi160EEENS7_ILi64EEEEEELi64ENS_12float_e4m3_tEfNS_4arch4Sm90ELb0ELb0ELb1ELb0ELb1ELb0ELb0ELb1ELb1ELb1ELb1ELb0EEENS1_21CollectiveEpilogueFwdINS6_IJSA_SC_SB_EEES9_NS_10bfloat16_tESG_Li384ELb0ELb1ELb1ELb1EEENS1_19SingleTileSchedulerILb0ELb1ELb1ELi192EEEEEEEEEvNT_6ParamsE,@function
        .size           _ZN7cutlass13device_kernelIN5flash11enable_sm90INS1_16FlashAttnFwdSm90INS1_25CollectiveMainloopFwdSm90ILi2EN4cute5tupleIJNS5_1CILi1EEES8_S8_EEENS6_IJNS7_ILi192EEENS7_ILi160EEENS7_ILi64EEEEEELi64ENS_12float_e4m3_tEfNS_4arch4Sm90ELb0ELb0ELb1ELb0ELb1ELb0ELb0ELb1ELb1ELb1ELb1ELb0EEENS1_21CollectiveEpilogueFwdINS6_IJSA_SC_SB_EEES9_NS_10bfloat16_tESG_Li384ELb0ELb1ELb1ELb1EEENS1_19SingleTileSchedulerILb0ELb1ELb1ELi192EEEEEEEEEvNT_6ParamsE,(.L_x_9 - _ZN7cutlass13device_kernelIN5flash11enable_sm90INS1_16FlashAttnFwdSm90INS1_25CollectiveMainloopFwdSm90ILi2EN4cute5tupleIJNS5_1CILi1EEES8_S8_EEENS6_IJNS7_ILi192EEENS7_ILi160EEENS7_ILi64EEEEEELi64ENS_12float_e4m3_tEfNS_4arch4Sm90ELb0ELb0ELb1ELb0ELb1ELb0ELb0ELb1ELb1ELb1ELb1ELb0EEENS1_21CollectiveEpilogueFwdINS6_IJSA_SC_SB_EEES9_NS_10bfloat16_tESG_Li384ELb0ELb1ELb1ELb1EEENS1_19SingleTileSchedulerILb0ELb1ELb1ELi192EEEEEEEEEvNT_6ParamsE)
        .other          _ZN7cutlass13device_kernelIN5flash11enable_sm90INS1_16FlashAttnFwdSm90INS1_25CollectiveMainloopFwdSm90ILi2EN4cute5tupleIJNS5_1CILi1EEES8_S8_EEENS6_IJNS7_ILi192EEENS7_ILi160EEENS7_ILi64EEEEEELi64ENS_12float_e4m3_tEfNS_4arch4Sm90ELb0ELb0ELb1ELb0ELb1ELb0ELb0ELb1ELb1ELb1ELb1ELb0EEENS1_21CollectiveEpilogueFwdINS6_IJSA_SC_SB_EEES9_NS_10bfloat16_tESG_Li384ELb0ELb1ELb1ELb1EEENS1_19SingleTileSchedulerILb0ELb1ELb1ELi192EEEEEEEEEvNT_6ParamsE,@"STO_CUDA_ENTRY STV_DEFAULT"
_ZN7cutlass13device_kernelIN5flash11enable_sm90INS1_16FlashAttnFwdSm90INS1_25CollectiveMainloopFwdSm90ILi2EN4cute5tupleIJNS5_1CILi1EEES8_S8_EEENS6_IJNS7_ILi192EEENS7_ILi160EEENS7_ILi64EEEEEELi64ENS_12float_e4m3_tEfNS_4arch4Sm90ELb0ELb0ELb1ELb0ELb1ELb0ELb0ELb1ELb1ELb1ELb1ELb0EEENS1_21CollectiveEpilogueFwdINS6_IJSA_SC_SB_EEES9_NS_10bfloat16_tESG_Li384ELb0ELb1ELb1ELb1EEENS1_19SingleTileSchedulerILb0ELb1ELb1ELi192EEEEEEEEEvNT_6ParamsE:
[----:B------:R-:W-:Y:S01]  /*0000*/  LDC R1, c[0x0][0x37c] ;  /* 0x0000df00ff017b82 */ /* 0x000fe20000000800 */
[----:B------:R-:W-:Y:S05]  /*0010*/  EXIT ;  /* 0x000000000000794d */ /* 0x000fea0003800000 */
.L_x_0:
[----:B------:R-:W-:-:S00]  /*0020*/  BRA `(.L_x_0) ;  /* 0xfffffffc00fc7947 */ /* 0x000fc0000383ffff */
[----:B------:R-:W-:-:S00]  /*0030*/  NOP ;  /* 0x0000000000007918 */ /* 0x000fc00000000000 */
        /* <DEDUP_REMOVED lines=12> */
.L_x_9:


//--------------------- .text._ZN7cutlass13device_kernelIN5flash11enable_sm90INS1_16FlashAttnFwdSm90INS1_25CollectiveMainloopFwdSm90ILi2EN4cute5tupleIJNS5_1CILi1EEES8_S8_EEENS6_IJNS7_ILi192EEENS7_ILi160EEENS7_ILi64EEEEEELi64ENS_12float_e4m3_tEfNS_4arch4Sm90ELb0ELb0ELb1ELb1ELb1ELb0ELb0ELb1ELb1ELb1ELb1ELb0EEENS1_21CollectiveEpilogueFwdINS6_IJSA_SC_SB_EEES9_NS_10bfloat16_tESG_Li384ELb1ELb1ELb1ELb1EEENS1_36VarlenDynamicPersistentTileSchedulerILi192ELi160ELi384ELi128ELb1ELb1ELb1ELb0ELb1ELb1EEEEEEEEEvNT_6ParamsE --------------------------
	.section	.text._ZN7cutlass13device_kernelIN5flash11enable_sm90INS1_16FlashAttnFwdSm90INS1_25CollectiveMainloopFwdSm90ILi2EN4cute5tupleIJNS5_1CILi1EEES8_S8_EEENS6_IJNS7_ILi192EEENS7_ILi160EEENS7_ILi64EEEEEELi64ENS_12float_e4m3_tEfNS_4arch4Sm90ELb0ELb0ELb1ELb1ELb1ELb0ELb0ELb1ELb1ELb1ELb1ELb0EEENS1_21CollectiveEpilogueFwdINS6_IJSA_SC_SB_EEES9_NS_10bfloat16_tESG_Li384ELb1ELb1ELb1ELb1EEENS1_36VarlenDynamicPersistentTileSchedulerILi192ELi160ELi384ELi128ELb1ELb1ELb1ELb0ELb1ELb1EEEEEEEEEvNT_6ParamsE,"ax",@progbits
	.align	128
.text._ZN7cutlass13device_kernelIN5flash11enable_sm90INS1_16FlashAttnFwdSm90INS1_25CollectiveMainloopFwdSm90ILi2EN4cute5tupleIJNS5_1CILi1EEES8_S8_EEENS6_IJNS7_ILi192EEENS7_ILi160EEENS7_ILi64EEEEEELi64ENS_12float_e4m3_tEfNS_4arch4Sm90ELb0ELb0ELb1ELb1ELb1ELb0ELb0ELb1ELb1ELb1ELb1ELb0EEENS1_21CollectiveEpilogueFwdINS6_IJSA_SC_SB_EEES9_NS_10bfloat16_tESG_Li384ELb1ELb1ELb1ELb1EEENS1_36VarlenDynamicPersistentTileSchedulerILi192ELi160ELi384ELi128ELb1ELb1ELb1ELb0ELb1ELb1EEEEEEEEEvNT_6ParamsE:
        .type           _ZN7cutlass13device_kernelIN5flash11enable_sm90INS1_16FlashAttnFwdSm90INS1_25CollectiveMainloopFwdSm90ILi2EN4cute5tupleIJNS5_1CILi1EEES8_S8_EEENS6_IJNS7_ILi192EEENS7_ILi160EEENS7_ILi64EEEEEELi64ENS_12float_e4m3_tEfNS_4arch4Sm90ELb0ELb0ELb1ELb1ELb1ELb0ELb0ELb1ELb1ELb1ELb1ELb0EEENS1_21CollectiveEpilogueFwdINS6_IJSA_SC_SB_EEES9_NS_10bfloat16_tESG_Li384ELb1ELb1ELb1ELb1EEENS1_36VarlenDynamicPersistentTileSchedulerILi192ELi160ELi384ELi128ELb1ELb1ELb1ELb0ELb1ELb1EEEEEEEEEvNT_6ParamsE,@function
        .size           _ZN7cutlass13device_kernelIN5flash11enable_sm90INS1_16FlashAttnFwdSm90INS1_25CollectiveMainloopFwdSm90ILi2EN4cute5tupleIJNS5_1CILi1EEES8_S8_EEENS6_IJNS7_ILi192EEENS7_ILi160EEENS7_ILi64EEEEEELi64ENS_12float_e4m3_tEfNS_4arch4Sm90ELb0ELb0ELb1ELb1ELb1ELb0ELb0ELb1ELb1ELb1ELb1ELb0EEENS1_21CollectiveEpilogueFwdINS6_IJSA_SC_SB_EEES9_NS_10bfloat16_tESG_Li384ELb1ELb1ELb1ELb1EEENS1_36VarlenDynamicPersistentTileSchedulerILi192ELi160ELi384ELi128ELb1ELb1ELb1ELb0ELb1ELb1EEEEEEEEEvNT_6ParamsE,(.L_x_10 - _ZN7cutlass13device_kernelIN5flash11enable_sm90INS1_16FlashAttnFwdSm90INS1_25CollectiveMainloopFwdSm90ILi2EN4cute5tupleIJNS5_1CILi1EEES8_S8_EEENS6_IJNS7_ILi192EEENS7_ILi160EEENS7_ILi64EEEEEELi64ENS_12float_e4m3_tEfNS_4arch4Sm90ELb0ELb0ELb1ELb1ELb1ELb0ELb0ELb1ELb1ELb1ELb1ELb0EEENS1_21CollectiveEpilogueFwdINS6_IJSA_SC_SB_EEES9_NS_10bfloat16_tESG_Li384ELb1ELb1ELb1ELb1EEENS1_36VarlenDynamicPersistentTileSchedulerILi192ELi160ELi384ELi128ELb1ELb1ELb1ELb0ELb1ELb1EEEEEEEEEvNT_6ParamsE)
        .other          _ZN7cutlass13device_kernelIN5flash11enable_sm90INS1_16FlashAttnFwdSm90INS1_25CollectiveMainloopFwdSm90ILi2EN4cute5tupleIJNS5_1CILi1EEES8_S8_EEENS6_IJNS7_ILi192EEENS7_ILi160EEENS7_ILi64EEEEEELi64ENS_12float_e4m3_tEfNS_4arch4Sm90ELb0ELb0ELb1ELb1ELb1ELb0ELb0ELb1ELb1ELb1ELb1ELb0EEENS1_21CollectiveEpilogueFwdINS6_IJSA_SC_SB_EEES9_NS_10bfloat16_tESG_Li384ELb1ELb1ELb1ELb1EEENS1_36VarlenDynamicPersistentTileSchedulerILi192ELi160ELi384ELi128ELb1ELb1ELb1ELb0ELb1ELb1EEEEEEEEEvNT_6ParamsE,@"STO_CUDA_ENTRY STV_DEFAULT"
_ZN7cutlass13device_kernelIN5flash11enable_sm90INS1_16FlashAttnFwdSm90INS1_25CollectiveMainloopFwdSm90ILi2EN4cute5tupleIJNS5_1CILi1EEES8_S8_EEENS6_IJNS7_ILi192EEENS7_ILi160EEENS7_ILi64EEEEEELi64ENS_12float_e4m3_tEfNS_4arch4Sm90ELb0ELb0ELb1ELb1ELb1ELb0ELb0ELb1ELb1ELb1ELb1ELb0EEENS1_21CollectiveEpilogueFwdINS6_IJSA_SC_SB_EEES9_NS_10bfloat16_tESG_Li384ELb1ELb1ELb1ELb1EEENS1_36VarlenDynamicPersistentTileSchedulerILi192ELi160ELi384ELi128ELb1ELb1ELb1ELb0ELb1ELb1EEEEEEEEEvNT_6ParamsE:
[----:B------:R-:W-:Y:S01]  /*0000*/  LDC R1, c[0x0][0x37c] ;  /* 0x0000df00ff017b82 */ /* 0x000fe20000000800 */
[----:B------:R-:W-:Y:S05]  /*0010*/  EXIT ;  /* 0x000000000000794d */ /* 0x000fea0003800000 */
.L_x_1:
        /* <DEDUP_REMOVED lines=14> */
.L_x_10:


//--------------------- .text._ZN7cutlass13device_kernelIN5flash11enable_sm90INS1_16FlashAttnFwdSm90INS1_25CollectiveMainloopFwdSm90ILi2EN4cute5tupleIJNS5_1CILi1EEES8_S8_EEENS6_IJNS7_ILi192EEENS7_ILi160EEENS7_ILi64EEEEEELi64ENS_12float_e4m3_tEfNS_4arch4Sm90ELb0ELb0ELb1ELb1ELb1ELb1ELb0ELb1ELb1ELb1ELb1ELb0EEENS1_21CollectiveEpilogueFwdINS6_IJSA_SC_SB_EEES9_NS_10bfloat16_tESG_Li384ELb1ELb1ELb1ELb1EEENS1_36VarlenDynamicPersistentTileSchedulerILi192ELi160ELi384ELi128ELb1ELb1ELb1ELb0ELb1ELb1EEEEEEEEEvNT_6ParamsE --------------------------
	.section	.text._ZN7cutlass13device_kernelIN5flash11enable_sm90INS1_16FlashAttnFwdSm90INS1_25CollectiveMainloopFwdSm90ILi2EN4cute5tupleIJNS5_1CILi1EEES8_S8_EEENS6_IJNS7_ILi192EEENS7_ILi160EEENS7_ILi64EEEEEELi64ENS_12float_e4m3_tEfNS_4arch4Sm90ELb0ELb0ELb1ELb1ELb1ELb1ELb0ELb1ELb1ELb1ELb1ELb0EEENS1_21CollectiveEpilogueFwdINS6_IJSA_SC_SB_EEES9_NS_10bfloat16_tESG_Li384ELb1ELb1ELb1ELb1EEENS1_36VarlenDynamicPersistentTileSchedulerILi192ELi160ELi384ELi128ELb1ELb1ELb1ELb0ELb1ELb1EEEEEEEEEvNT_6ParamsE,"ax",@progbits
	.align	128
.text._ZN7cutlass13device_kernelIN5flash11enable_sm90INS1_16FlashAttnFwdSm90INS1_25CollectiveMainloopFwdSm90ILi2EN4cute5tupleIJNS5_1CILi1EEES8_S8_EEENS6_IJNS7_ILi192EEENS7_ILi160EEENS7_ILi64EEEEEELi64ENS_12float_e4m3_tEfNS_4arch4Sm90ELb0ELb0ELb1ELb1ELb1ELb1ELb0ELb1ELb1ELb1ELb1ELb0EEENS1_21CollectiveEpilogueFwdINS6_IJSA_SC_SB_EEES9_NS_10bfloat16_tESG_Li384ELb1ELb1ELb1ELb1EEENS1_36VarlenDynamicPersistentTileSchedulerILi192ELi160ELi384ELi128ELb1ELb1ELb1ELb0ELb1ELb1EEEEEEEEEvNT_6ParamsE:
        .type           _ZN7cutlass13device_kernelIN5flash11enable_sm90INS1_16FlashAttnFwdSm90INS1_25CollectiveMainloopFwdSm90ILi2EN4cute5tupleIJNS5_1CILi1EEES8_S8_EEENS6_IJNS7_ILi192EEENS7_ILi160EEENS7_ILi64EEEEEELi64ENS_12float_e4m3_tEfNS_4arch4Sm90ELb0ELb0ELb1ELb1ELb1ELb1ELb0ELb1ELb1ELb1ELb1ELb0EEENS1_21CollectiveEpilogueFwdINS6_IJSA_SC_SB_EEES9_NS_10bfloat16_tESG_Li384ELb1ELb1ELb1ELb1EEENS1_36VarlenDynamicPersistentTileSchedulerILi192ELi160ELi384ELi128ELb1ELb1ELb1ELb0ELb1ELb1EEEEEEEEEvNT_6ParamsE,@function
        .size           _ZN7cutlass13device_kernelIN5flash11enable_sm90INS1_16FlashAttnFwdSm90INS1_25CollectiveMainloopFwdSm90ILi2EN4cute5tupleIJNS5_1CILi1EEES8_S8_EEENS6_IJNS7_ILi192EEENS7_ILi160EEENS7_ILi64EEEEEELi64ENS_12float_e4m3_tEfNS_4arch4Sm90ELb0ELb0ELb1ELb1ELb1ELb1ELb0ELb1ELb1ELb1ELb1ELb0EEENS1_21CollectiveEpilogueFwdINS6_IJSA_SC_SB_EEES9_NS_10bfloat16_tESG_Li384ELb1ELb1ELb1ELb1EEENS1_36VarlenDynamicPersistentTileSchedulerILi192ELi160ELi384ELi128ELb1ELb1ELb1ELb0ELb1ELb1EEEEEEEEEvNT_6ParamsE,(.L_x_11 - _ZN7cutlass13device_kernelIN5flash11enable_sm90INS1_16FlashAttnFwdSm90INS1_25CollectiveMainloopFwdSm90ILi2EN4cute5tupleIJNS5_1CILi1EEES8_S8_EEENS6_IJNS7_ILi192EEENS7_ILi160EEENS7_ILi64EEEEEELi64ENS_12float_e4m3_tEfNS_4arch4Sm90ELb0ELb0ELb1ELb1ELb1ELb1ELb0ELb1ELb1ELb1ELb1ELb0EEENS1_21CollectiveEpilogueFwdINS6_IJSA_SC_SB_EEES9_NS_10bfloat16_tESG_Li384ELb1ELb1ELb1ELb1EEENS1_36VarlenDynamicPersistentTileSchedulerILi192ELi160ELi384ELi128ELb1ELb1ELb1ELb0ELb1ELb1EEEEEEEEEvNT_6ParamsE)
        .other          _ZN7cutlass13device_kernelIN5flash11enable_sm90INS1_16FlashAttnFwdSm90INS1_25CollectiveMainloopFwdSm90ILi2EN4cute5tupleIJNS5_1CILi1EEES8_S8_EEENS6_IJNS7_ILi192EEENS7_ILi160EEENS7_ILi64EEEEEELi64ENS_12float_e4m3_tEfNS_4arch4Sm90ELb0ELb0ELb1ELb1ELb1ELb1ELb0ELb1ELb1ELb1ELb1ELb0EEENS1_21CollectiveEpilogueFwdINS6_IJSA_SC_SB_EEES9_NS_10bfloat16_tESG_Li384ELb1ELb1ELb1ELb1EEENS1_36VarlenDynamicPersistentTileSchedulerILi192ELi160ELi384ELi128ELb1ELb1ELb1ELb0ELb1ELb1EEEEEEEEEvNT_6ParamsE,@"STO_CUDA_ENTRY STV_DEFAULT"
_ZN7cutlass13device_kernelIN5flash11enable_sm90INS1_16FlashAttnFwdSm90INS1_25CollectiveMainloopFwdSm90ILi2EN4cute5tupleIJNS5_1CILi1EEES8_S8_EEENS6_IJNS7_ILi192EEENS7_ILi160EEENS7_ILi64EEEEEELi64ENS_12float_e4m3_tEfNS_4arch4Sm90ELb0ELb0ELb1ELb1ELb1ELb1ELb0ELb1ELb1ELb1ELb1ELb0EEENS1_21CollectiveEpilogueFwdINS6_IJSA_SC_SB_EEES9_NS_10bfloat16_tESG_Li384ELb1ELb1ELb1ELb1EEENS1_36VarlenDynamicPersistentTileSchedulerILi192ELi160ELi384ELi128ELb1ELb1ELb1ELb0ELb1ELb1EEEEEEEEEvNT_6ParamsE:
[----:B------:R-:W-:Y:S01]  /*0000*/  LDC R1, c[0x0][0x37c] ;  /* 0x0000df00ff017b82 */ /* 0x000fe20000000800 */
[----:B------:R-:W-:Y:S05]  /*0010*/  EXIT ;  /* 0x000000000000794d */ /* 0x000fea0003800000 */
.L_x_2:
        /* <DEDUP_REMOVED lines=14> */
.L_x_11:


//--------------------- .text._ZN7cutlass13device_kernelIN5flash11enable_sm90INS1_16FlashAttnFwdSm90INS1_25CollectiveMainloopFwdSm90ILi2EN4cute5tupleIJNS5_1CILi1EEES8_S8_EEENS6_IJNS7_ILi192EEENS7_ILi160EEENS7_ILi64EEEEEELi64ENS_12float_e4m3_tEfNS_4arch4Sm90ELb0ELb1ELb1ELb0ELb1ELb0ELb0ELb1ELb1ELb1ELb1ELb0EEENS1_21CollectiveEpilogueFwdINS6_IJSA_SC_SB_EEES9_NS_10bfloat16_tESG_Li384ELb0ELb1ELb1ELb1EEENS1_19SingleTileSchedulerILb0ELb1ELb1ELi192EEEEEEEEEvNT_6ParamsE --------------------------
	.section	.text._ZN7cutlass13device_kernelIN5flash11enable_sm90INS1_16FlashAttnFwdSm90INS1_25CollectiveMainloopFwdSm90ILi2EN4cute5tupleIJNS5_1CILi1EEES8_S8_EEENS6_IJNS7_ILi192EEENS7_ILi160EEENS7_ILi64EEEEEELi64ENS_12float_e4m3_tEfNS_4arch4Sm90ELb0ELb1ELb1ELb0ELb1ELb0ELb0ELb1ELb1ELb1ELb1ELb0EEENS1_21CollectiveEpilogueFwdINS6_IJSA_SC_SB_EEES9_NS_10bfloat16_tESG_Li384ELb0ELb1ELb1ELb1EEENS1_19SingleTileSchedulerILb0ELb1ELb1ELi192EEEEEEEEEvNT_6ParamsE,"ax",@progbits
	.align	128
.text._ZN7cutlass13device_kernelIN5flash11enable_sm90INS1_16FlashAttnFwdSm90INS1_25CollectiveMainloopFwdSm90ILi2EN4cute5tupleIJNS5_1CILi1EEES8_S8_EEENS6_IJNS7_ILi192EEENS7_ILi160EEENS7_ILi64EEEEEELi64ENS_12float_e4m3_tEfNS_4arch4Sm90ELb0ELb1ELb1ELb0ELb1ELb0ELb0ELb1ELb1ELb1ELb1ELb0EEENS1_21CollectiveEpilogueFwdINS6_IJSA_SC_SB_EEES9_NS_10bfloat16_tESG_Li384ELb0ELb1ELb1ELb1EEENS1_19SingleTileSchedulerILb0ELb1ELb1ELi192EEEEEEEEEvNT_6ParamsE:
        .type           _ZN7cutlass13device_kernelIN5flash11enable_sm90INS1_16FlashAttnFwdSm90INS1_25CollectiveMainloopFwdSm90ILi2EN4cute5tupleIJNS5_1CILi1EEES8_S8_EEENS6_IJNS7_ILi192EEENS7_ILi160EEENS7_ILi64EEEEEELi64ENS_12float_e4m3_tEfNS_4arch4Sm90ELb0ELb1ELb1ELb0ELb1ELb0ELb0ELb1ELb1ELb1ELb1ELb0EEENS1_21CollectiveEpilogueFwdINS6_IJSA_SC_SB_EEES9_NS_10bfloat16_tESG_Li384ELb0ELb1ELb1ELb1EEENS1_19SingleTileSchedulerILb0ELb1ELb1ELi192EEEEEEEEEvNT_6ParamsE,@function
        .size           _ZN7cutlass13device_kernelIN5flash11enable_sm90INS1_16FlashAttnFwdSm90INS1_25CollectiveMainloopFwdSm90ILi2EN4cute5tupleIJNS5_1CILi1EEES8_S8_EEENS6_IJNS7_ILi192EEENS7_ILi160EEENS7_ILi64EEEEEELi64ENS_12float_e4m3_tEfNS_4arch4Sm90ELb0ELb1ELb1ELb0ELb1ELb0ELb0ELb1ELb1ELb1ELb1ELb0EEENS1_21CollectiveEpilogueFwdINS6_IJSA_SC_SB_EEES9_NS_10bfloat16_tESG_Li384ELb0ELb1ELb1ELb1EEENS1_19SingleTileSchedulerILb0ELb1ELb1ELi192EEEEEEEEEvNT_6ParamsE,(.L_x_12 - _ZN7cutlass13device_kernelIN5flash11enable_sm90INS1_16FlashAttnFwdSm90INS1_25CollectiveMainloopFwdSm90ILi2EN4cute5tupleIJNS5_1CILi1EEES8_S8_EEENS6_IJNS7_ILi192EEENS7_ILi160EEENS7_ILi64EEEEEELi64ENS_12float_e4m3_tEfNS_4arch4Sm90ELb0ELb1ELb1ELb0ELb1ELb0ELb0ELb1ELb1ELb1ELb1ELb0EEENS1_21CollectiveEpilogueFwdINS6_IJSA_SC_SB_EEES9_NS_10bfloat16_tESG_Li384ELb0ELb1ELb1ELb1EEENS1_19SingleTileSchedulerILb0ELb1ELb1ELi192EEEEEEEEEvNT_6ParamsE)
        .other          _ZN7cutlass13device_kernelIN5flash11enable_sm90INS1_16FlashAttnFwdSm90INS1_25CollectiveMainloopFwdSm90ILi2EN4cute5tupleIJNS5_1CILi1EEES8_S8_EEENS6_IJNS7_ILi192EEENS7_ILi160EEENS7_ILi64EEEEEELi64ENS_12float_e4m3_tEfNS_4arch4Sm90ELb0ELb1ELb1ELb0ELb1ELb0ELb0ELb1ELb1ELb1ELb1ELb0EEENS1_21CollectiveEpilogueFwdINS6_IJSA_SC_SB_EEES9_NS_10bfloat16_tESG_Li384ELb0ELb1ELb1ELb1EEENS1_19SingleTileSchedulerILb0ELb1ELb1ELi192EEEEEEEEEvNT_6ParamsE,@"STO_CUDA_ENTRY STV_DEFAULT"
_ZN7cutlass13device_kernelIN5flash11enable_sm90INS1_16FlashAttnFwdSm90INS1_25CollectiveMainloopFwdSm90ILi2EN4cute5tupleIJNS5_1CILi1EEES8_S8_EEENS6_IJNS7_ILi192EEENS7_ILi160EEENS7_ILi64EEEEEELi64ENS_12float_e4m3_tEfNS_4arch4Sm90ELb0ELb1ELb1ELb0ELb1ELb0ELb0ELb1ELb1ELb1ELb1ELb0EEENS1_21CollectiveEpilogueFwdINS6_IJSA_SC_SB_EEES9_NS_10bfloat16_tESG_Li384ELb0ELb1ELb1ELb1EEENS1_19SingleTileSchedulerILb0ELb1ELb1ELi192EEEEEEEEEvNT_6ParamsE:
[----:B------:R-:W-:Y:S01]  /*0000*/  LDC R1, c[0x0][0x37c] ;  /* 0x0000df00ff017b82 */ /* 0x000fe20000000800 */
[----:B------:R-:W-:Y:S05]  /*0010*/  EXIT ;  /* 0x000000000000794d */ /* 0x000fea0003800000 */
.L_x_3:
        /* <DEDUP_REMOVED lines=14> */
.L_x_12:


//--------------------- .text._ZN7cutlass13device_kernelIN5flash11enable_sm90INS1_16FlashAttnFwdSm90INS1_25CollectiveMainloopFwdSm90ILi2EN4cute5tupleIJNS5_1CILi1EEES8_S8_EEENS6_IJNS7_ILi192EEENS7_ILi160EEENS7_ILi64EEEEEELi64ENS_12float_e4m3_tEfNS_4arch4Sm90ELb0ELb1ELb1ELb1ELb1ELb0ELb0ELb1ELb1ELb1ELb1ELb0EEENS1_21CollectiveEpilogueFwdINS6_IJSA_SC_SB_EEES9_NS_10bfloat16_tESG_Li384ELb1ELb1ELb1ELb1EEENS1_36VarlenDynamicPersistentTileSchedulerILi192ELi160ELi384ELi128ELb1ELb1ELb1ELb1ELb0ELb1EEEEEEEEEvNT_6ParamsE --------------------------
	.section	.text._ZN7cutlass13device_kernelIN5flash11enable_sm90INS1_16FlashAttnFwdSm90INS1_25CollectiveMainloopFwdSm90ILi2EN4cute5tupleIJNS5_1CILi1EEES8_S8_EEENS6_IJNS7_ILi192EEENS7_ILi160EEENS7_ILi64EEEEEELi64ENS_12float_e4m3_tEfNS_4arch4Sm90ELb0ELb1ELb1ELb1ELb1ELb0ELb0ELb1ELb1ELb1ELb1ELb0EEENS1_21CollectiveEpilogueFwdINS6_IJSA_SC_SB_EEES9_NS_10bfloat16_tESG_Li384ELb1ELb1ELb1ELb1EEENS1_36VarlenDynamicPersistentTileSchedulerILi192ELi160ELi384ELi128ELb1ELb1ELb1ELb1ELb0ELb1EEEEEEEEEvNT_6ParamsE,"ax",@progbits
	.align	128
.text._ZN7cutlass13device_kernelIN5flash11enable_sm90INS1_16FlashAttnFwdSm90INS1_25CollectiveMainloopFwdSm90ILi2EN4cute5tupleIJNS5_1CILi1EEES8_S8_EEENS6_IJNS7_ILi192EEENS7_ILi160EEENS7_ILi64EEEEEELi64ENS_12float_e4m3_tEfNS_4arch4Sm90ELb0ELb1ELb1ELb1ELb1ELb0ELb0ELb1ELb1ELb1ELb1ELb0EEENS1_21CollectiveEpilogueFwdINS6_IJSA_SC_SB_EEES9_NS_10bfloat16_tESG_Li384ELb1ELb1ELb1ELb1EEENS1_36VarlenDynamicPersistentTileSchedulerILi192ELi160ELi384ELi128ELb1ELb1ELb1ELb1ELb0ELb1EEEEEEEEEvNT_6ParamsE:
        .type           _ZN7cutlass13device_kernelIN5flash11enable_sm90INS1_16FlashAttnFwdSm90INS1_25CollectiveMainloopFwdSm90ILi2EN4cute5tupleIJNS5_1CILi1EEES8_S8_EEENS6_IJNS7_ILi192EEENS7_ILi160EEENS7_ILi64EEEEEELi64ENS_12float_e4m3_tEfNS_4arch4Sm90ELb0ELb1ELb1ELb1ELb1ELb0ELb0ELb1ELb1ELb1ELb1ELb0EEENS1_21CollectiveEpilogueFwdINS6_IJSA_SC_SB_EEES9_NS_10bfloat16_tESG_Li384ELb1ELb1ELb1ELb1EEENS1_36VarlenDynamicPersistentTileSchedulerILi192ELi160ELi384ELi128ELb1ELb1ELb1ELb1ELb0ELb1EEEEEEEEEvNT_6ParamsE,@function
        .size           _ZN7cutlass13device_kernelIN5flash11enable_sm90INS1_16FlashAttnFwdSm90INS1_25CollectiveMainloopFwdSm90ILi2EN4cute5tupleIJNS5_1CILi1EEES8_S8_EEENS6_IJNS7_ILi192EEENS7_ILi160EEENS7_ILi64EEEEEELi64ENS_12float_e4m3_tEfNS_4arch4Sm90ELb0ELb1ELb1ELb1ELb1ELb0ELb0ELb1ELb1ELb1ELb1ELb0EEENS1_21CollectiveEpilogueFwdINS6_IJSA_SC_SB_EEES9_NS_10bfloat16_tESG_Li384ELb1ELb1ELb1ELb1EEENS1_36VarlenDynamicPersistentTileSchedulerILi192ELi160ELi384ELi128ELb1ELb1ELb1ELb1ELb0ELb1EEEEEEEEEvNT_6ParamsE,(.L_x_13 - _ZN7cutlass13device_kernelIN5flash11enable_sm90INS1_16FlashAttnFwdSm90INS1_25CollectiveMainloopFwdSm90ILi2EN4cute5tupleIJNS5_1CILi1EEES8_S8_EEENS6_IJNS7_ILi192EEENS7_ILi160EEENS7_ILi64EEEEEELi64ENS_12float_e4m3_tEfNS_4arch4Sm90ELb0ELb1ELb1ELb1ELb1ELb0ELb0ELb1ELb1ELb1ELb1ELb0EEENS1_21CollectiveEpilogueFwdINS6_IJSA_SC_SB_EEES9_NS_10bfloat16_tESG_Li384ELb1ELb1ELb1ELb1EEENS1_36VarlenDynamicPersistentTileSchedulerILi192ELi160ELi384ELi128ELb1ELb1ELb1ELb1ELb0ELb1EEEEEEEEEvNT_6ParamsE)
        .other          _ZN7cutlass13device_kernelIN5flash11enable_sm90INS1_16FlashAttnFwdSm90INS1_25CollectiveMainloopFwdSm90ILi2EN4cute5tupleIJNS5_1CILi1EEES8_S8_EEENS6_IJNS7_ILi192EEENS7_ILi160EEENS7_ILi64EEEEEELi64ENS_12float_e4m3_tEfNS_4arch4Sm90ELb0ELb1ELb1ELb1ELb1ELb0ELb0ELb1ELb1ELb1ELb1ELb0EEENS1_21CollectiveEpilogueFwdINS6_IJSA_SC_SB_EEES9_NS_10bfloat16_tESG_Li384ELb1ELb1ELb1ELb1EEENS1_36VarlenDynamicPersistentTileSchedulerILi192ELi160ELi384ELi128ELb1ELb1ELb1ELb1ELb0ELb1EEEEEEEEEvNT_6ParamsE,@"STO_CUDA_ENTRY STV_DEFAULT"
_ZN7cutlass13device_kernelIN5flash11enable_sm90INS1_16FlashAttnFwdSm90INS1_25CollectiveMainloopFwdSm90ILi2EN4cute5tupleIJNS5_1CILi1EEES8_S8_EEENS6_IJNS7_ILi192EEENS7_ILi160EEENS7_ILi64EEEEEELi64ENS_12float_e4m3_tEfNS_4arch4Sm90ELb0ELb1ELb1ELb1ELb1ELb0ELb0ELb1ELb1ELb1ELb1ELb0EEENS1_21CollectiveEpilogueFwdINS6_IJSA_SC_SB_EEES9_NS_10bfloat16_tESG_Li384ELb1ELb1ELb1ELb1EEENS1_36VarlenDynamicPersistentTileSchedulerILi192ELi160ELi384ELi128ELb1ELb1ELb1ELb1ELb0ELb1EEEEEEEEEvNT_6ParamsE:
[----:B------:R-:W-:Y:S01]  /*0000*/  LDC R1, c[0x0][0x37c] ;  /* 0x0000df00ff017b82 */ /* 0x000fe20000000800 */
[----:B------:R-:W-:Y:S05]  /*0010*/  EXIT ;  /* 0x000000000000794d */ /* 0x000fea0003800000 */
.L_x_4:
        /* <DEDUP_REMOVED lines=14> */
.L_x_13:


//--------------------- .text._ZN7cutlass13device_kernelIN5flash11enable_sm90INS1_16FlashAttnFwdSm90INS1_25CollectiveMainloopFwdSm90ILi2EN4cute5tupleIJNS5_1CILi1EEES8_S8_EEENS6_IJNS7_ILi192EEENS7_ILi160EEENS7_ILi64EEEEEELi64ENS_12float_e4m3_tEfNS_4arch4Sm90ELb0ELb1ELb1ELb1ELb1ELb1ELb0ELb1ELb1ELb1ELb1ELb0EEENS1_21CollectiveEpilogueFwdINS6_IJSA_SC_SB_EEES9_NS_10bfloat16_tESG_Li384ELb1ELb1ELb1ELb1EEENS1_36VarlenDynamicPersistentTileSchedulerILi192ELi160ELi384ELi128ELb1ELb1ELb1ELb1ELb0ELb1EEEEEEEEEvNT_6ParamsE --------------------------
	.section	.text._ZN7cutlass13device_kernelIN5flash11enable_sm90INS1_16FlashAttnFwdSm90INS1_25CollectiveMainloopFwdSm90ILi2EN4cute5tupleIJNS5_1CILi1EEES8_S8_EEENS6_IJNS7_ILi192EEENS7_ILi160EEENS7_ILi64EEEEEELi64ENS_12float_e4m3_tEfNS_4arch4Sm90ELb0ELb1ELb1ELb1ELb1ELb1ELb0ELb1ELb1ELb1ELb1ELb0EEENS1_21CollectiveEpilogueFwdINS6_IJSA_SC_SB_EEES9_NS_10bfloat16_tESG_Li384ELb1ELb1ELb1ELb1EEENS1_36VarlenDynamicPersistentTileSchedulerILi192ELi160ELi384ELi128ELb1ELb1ELb1ELb1ELb0ELb1EEEEEEEEEvNT_6ParamsE,"ax",@progbits
	.align	128
.text._ZN7cutlass13device_kernelIN5flash11enable_sm90INS1_16FlashAttnFwdSm90INS1_25CollectiveMainloopFwdSm90ILi2EN4cute5tupleIJNS5_1CILi1EEES8_S8_EEENS6_IJNS7_ILi192EEENS7_ILi160EEENS7_ILi64EEEEEELi64ENS_12float_e4m3_tEfNS_4arch4Sm90ELb0ELb1ELb1ELb1ELb1ELb1ELb0ELb1ELb1ELb1ELb1ELb0EEENS1_21CollectiveEpilogueFwdINS6_IJSA_SC_SB_EEES9_NS_10bfloat16_tESG_Li384ELb1ELb1ELb1ELb1EEENS1_36VarlenDynamicPersistentTileSchedulerILi192ELi160ELi384ELi128ELb1ELb1ELb1ELb1ELb0ELb1EEEEEEEEEvNT_6ParamsE:
        .type           _ZN7cutlass13device_kernelIN5flash11enable_sm90INS1_16FlashAttnFwdSm90INS1_25CollectiveMainloopFwdSm90ILi2EN4cute5tupleIJNS5_1CILi1EEES8_S8_EEENS6_IJNS7_ILi192EEENS7_ILi160EEENS7_ILi64EEEEEELi64ENS_12float_e4m3_tEfNS_4arch4Sm90ELb0ELb1ELb1ELb1ELb1ELb1ELb0ELb1ELb1ELb1ELb1ELb0EEENS1_21CollectiveEpilogueFwdINS6_IJSA_SC_SB_EEES9_NS_10bfloat16_tESG_Li384ELb1ELb1ELb1ELb1EEENS1_36VarlenDynamicPersistentTileSchedulerILi192ELi160ELi384ELi128ELb1ELb1ELb1ELb1ELb0ELb1EEEEEEEEEvNT_6ParamsE,@function
        .size           _ZN7cutlass13device_kernelIN5flash11enable_sm90INS1_16FlashAttnFwdSm90INS1_25CollectiveMainloopFwdSm90ILi2EN4cute5tupleIJNS5_1CILi1EEES8_S8_EEENS6_IJNS7_ILi192EEENS7_ILi160EEENS7_ILi64EEEEEELi64ENS_12float_e4m3_tEfNS_4arch4Sm90ELb0ELb1ELb1ELb1ELb1ELb1ELb0ELb1ELb1ELb1ELb1ELb0EEENS1_21CollectiveEpilogueFwdINS6_IJSA_SC_SB_EEES9_NS_10bfloat16_tESG_Li384ELb1ELb1ELb1ELb1EEENS1_36VarlenDynamicPersistentTileSchedulerILi192ELi160ELi384ELi128ELb1ELb1ELb1ELb1ELb0ELb1EEEEEEEEEvNT_6ParamsE,(.L_x_14 - _ZN7cutlass13device_kernelIN5flash11enable_sm90INS1_16FlashAttnFwdSm90INS1_25CollectiveMainloopFwdSm90ILi2EN4cute5tupleIJNS5_1CILi1EEES8_S8_EEENS6_IJNS7_ILi192EEENS7_ILi160EEENS7_ILi64EEEEEELi64ENS_12float_e4m3_tEfNS_4arch4Sm90ELb0ELb1ELb1ELb1ELb1ELb1ELb0ELb1ELb1ELb1ELb1ELb0EEENS1_21CollectiveEpilogueFwdINS6_IJSA_SC_SB_EEES9_NS_10bfloat16_tESG_Li384ELb1ELb1ELb1ELb1EEENS1_36VarlenDynamicPersistentTileSchedulerILi192ELi160ELi384ELi128ELb1ELb1ELb1ELb1ELb0ELb1EEEEEEEEEvNT_6ParamsE)
        .other          _ZN7cutlass13device_kernelIN5flash11enable_sm90INS1_16FlashAttnFwdSm90INS1_25CollectiveMainloopFwdSm90ILi2EN4cute5tupleIJNS5_1CILi1EEES8_S8_EEENS6_IJNS7_ILi192EEENS7_ILi160EEENS7_ILi64EEEEEELi64ENS_12float_e4m3_tEfNS_4arch4Sm90ELb0ELb1ELb1ELb1ELb1ELb1ELb0ELb1ELb1ELb1ELb1ELb0EEENS1_21CollectiveEpilogueFwdINS6_IJSA_SC_SB_EEES9_NS_10bfloat16_tESG_Li384ELb1ELb1ELb1ELb1EEENS1_36VarlenDynamicPersistentTileSchedulerILi192ELi160ELi384ELi128ELb1ELb1ELb1ELb1ELb0ELb1EEEEEEEEEvNT_6ParamsE,@"STO_CUDA_ENTRY STV_DEFAULT"
_ZN7cutlass13device_kernelIN5flash11enable_sm90INS1_16FlashAttnFwdSm90INS1_25CollectiveMainloopFwdSm90ILi2EN4cute5tupleIJNS5_1CILi1EEES8_S8_EEENS6_IJNS7_ILi192EEENS7_ILi160EEENS7_ILi64EEEEEELi64ENS_12float_e4m3_tEfNS_4arch4Sm90ELb0ELb1ELb1ELb1ELb1ELb1ELb0ELb1ELb1ELb1ELb1ELb0EEENS1_21CollectiveEpilogueFwdINS6_IJSA_SC_SB_EEES9_NS_10bfloat16_tESG_Li384ELb1ELb1ELb1ELb1EEENS1_36VarlenDynamicPersistentTileSchedulerILi192ELi160ELi384ELi128ELb1ELb1ELb1ELb1ELb0ELb1EEEEEEEEEvNT_6ParamsE:
[----:B------:R-:W-:Y:S01]  /*0000*/  LDC R1, c[0x0][0x37c] ;  /* 0x0000df00ff017b82 */ /* 0x000fe20000000800 */
[----:B------:R-:W-:Y:S05]  /*0010*/  EXIT ;  /* 0x000000000000794d */ /* 0x000fea0003800000 */
.L_x_5:
        /* <DEDUP_REMOVED lines=14> */
.L_x_14:


//--------------------- .text._ZN7cutlass13device_kernelIN5flash11enable_sm90INS1_16FlashAttnFwdSm90INS1_25CollectiveMainloopFwdSm90ILi2EN4cute5tupleIJNS5_1CILi1EEES8_S8_EEENS6_IJNS7_ILi192EEENS7_ILi160EEENS7_ILi64EEEEEELi64ENS_12float_e4m3_tEfNS_4arch4Sm90ELb1ELb0ELb1ELb0ELb1ELb0ELb0ELb1ELb1ELb1ELb1ELb0EEENS1_21CollectiveEpilogueFwdINS6_IJSA_SC_SB_EEES9_NS_10bfloat16_tESG_Li384ELb0ELb1ELb1ELb1EEENS1_19SingleTileSchedulerILb0ELb1ELb1ELi192EEEEEEEEEvNT_6ParamsE --------------------------
	.section	.text._ZN7cutlass13device_kernelIN5flash11enable_sm90INS1_16FlashAttnFwdSm90INS1_25CollectiveMainloopFwdSm90ILi2EN4cute5tupleIJNS5_1CILi1EEES8_S8_EEENS6_IJNS7_ILi192EEENS7_ILi160EEENS7_ILi64EEEEEELi64ENS_12float_e4m3_tEfNS_4arch4Sm90ELb1ELb0ELb1ELb0ELb1ELb0ELb0ELb1ELb1ELb1ELb1ELb0EEENS1_21CollectiveEpilogueFwdINS6_IJSA_SC_SB_EEES9_NS_10bfloat16_tESG_Li384ELb0ELb1ELb1ELb1EEENS1_19SingleTileSchedulerILb0ELb1ELb1ELi192EEEEEEEEEvNT_6ParamsE,"ax",@progbits
	.align	128
.text._ZN7cutlass13device_kernelIN5flash11enable_sm90INS1_16FlashAttnFwdSm90INS1_25CollectiveMainloopFwdSm90ILi2EN4cute5tupleIJNS5_1CILi1EEES8_S8_EEENS6_IJNS7_ILi192EEENS7_ILi160EEENS7_ILi64EEEEEELi64ENS_12float_e4m3_tEfNS_4arch4Sm90ELb1ELb0ELb1ELb0ELb1ELb0ELb0ELb1ELb1ELb1ELb1ELb0EEENS1_21CollectiveEpilogueFwdINS6_IJSA_SC_SB_EEES9_NS_10bfloat16_tESG_Li384ELb0ELb1ELb1ELb1EEENS1_19SingleTileSchedulerILb0ELb1ELb1ELi192EEEEEEEEEvNT_6ParamsE:
        .type           _ZN7cutlass13device_kernelIN5flash11enable_sm90INS1_16FlashAttnFwdSm90INS1_25CollectiveMainloopFwdSm90ILi2EN4cute5tupleIJNS5_1CILi1EEES8_S8_EEENS6_IJNS7_ILi192EEENS7_ILi160EEENS7_ILi64EEEEEELi64ENS_12float_e4m3_tEfNS_4arch4Sm90ELb1ELb0ELb1ELb0ELb1ELb0ELb0ELb1ELb1ELb1ELb1ELb0EEENS1_21CollectiveEpilogueFwdINS6_IJSA_SC_SB_EEES9_NS_10bfloat16_tESG_Li384ELb0ELb1ELb1ELb1EEENS1_19SingleTileSchedulerILb0ELb1ELb1ELi192EEEEEEEEEvNT_6ParamsE,@function
        .size           _ZN7cutlass13device_kernelIN5flash11enable_sm90INS1_16FlashAttnFwdSm90INS1_25CollectiveMainloopFwdSm90ILi2EN4cute5tupleIJNS5_1CILi1EEES8_S8_EEENS6_IJNS7_ILi192EEENS7_ILi160EEENS7_ILi64EEEEEELi64ENS_12float_e4m3_tEfNS_4arch4Sm90ELb1ELb0ELb1ELb0ELb1ELb0ELb0ELb1ELb1ELb1ELb1ELb0EEENS1_21CollectiveEpilogueFwdINS6_IJSA_SC_SB_EEES9_NS_10bfloat16_tESG_Li384ELb0ELb1ELb1ELb1EEENS1_19SingleTileSchedulerILb0ELb1ELb1ELi192EEEEEEEEEvNT_6ParamsE,(.L_x_15 - _ZN7cutlass13device_kernelIN5flash11enable_sm90INS1_16FlashAttnFwdSm90INS1_25CollectiveMainloopFwdSm90ILi2EN4cute5tupleIJNS5_1CILi1EEES8_S8_EEENS6_IJNS7_ILi192EEENS7_ILi160EEENS7_ILi64EEEEEELi64ENS_12float_e4m3_tEfNS_4arch4Sm90ELb1ELb0ELb1ELb0ELb1ELb0ELb0ELb1ELb1ELb1ELb1ELb0EEENS1_21CollectiveEpilogueFwdINS6_IJSA_SC_SB_EEES9_NS_10bfloat16_tESG_Li384ELb0ELb1ELb1ELb1EEENS1_19SingleTileSchedulerILb0ELb1ELb1ELi192EEEEEEEEEvNT_6ParamsE)
        .other          _ZN7cutlass13device_kernelIN5flash11enable_sm90INS1_16FlashAttnFwdSm90INS1_25CollectiveMainloopFwdSm90ILi2EN4cute5tupleIJNS5_1CILi1EEES8_S8_EEENS6_IJNS7_ILi192EEENS7_ILi160EEENS7_ILi64EEEEEELi64ENS_12float_e4m3_tEfNS_4arch4Sm90ELb1ELb0ELb1ELb0ELb1ELb0ELb0ELb1ELb1ELb1ELb1ELb0EEENS1_21CollectiveEpilogueFwdINS6_IJSA_SC_SB_EEES9_NS_10bfloat16_tESG_Li384ELb0ELb1ELb1ELb1EEENS1_19SingleTileSchedulerILb0ELb1ELb1ELi192EEEEEEEEEvNT_6ParamsE,@"STO_CUDA_ENTRY STV_DEFAULT"
_ZN7cutlass13device_kernelIN5flash11enable_sm90INS1_16FlashAttnFwdSm90INS1_25CollectiveMainloopFwdSm90ILi2EN4cute5tupleIJNS5_1CILi1EEES8_S8_EEENS6_IJNS7_ILi192EEENS7_ILi160EEENS7_ILi64EEEEEELi64ENS_12float_e4m3_tEfNS_4arch4Sm90ELb1ELb0ELb1ELb0ELb1ELb0ELb0ELb1ELb1ELb1ELb1ELb0EEENS1_21CollectiveEpilogueFwdINS6_IJSA_SC_SB_EEES9_NS_10bfloat16_tESG_Li384ELb0ELb1ELb1ELb1EEENS1_19SingleTileSchedulerILb0ELb1ELb1ELi192EEEEEEEEEvNT_6ParamsE:
[----:B------:R-:W-:Y:S01]  /*0000*/  LDC R1, c[0x0][0x37c] ;  /* 0x0000df00ff017b82 */ /* 0x000fe20000000800 */
[----:B------:R-:W-:Y:S05]  /*0010*/  EXIT ;  /* 0x000000000000794d */ /* 0x000fea0003800000 */
.L_x_6:
        /* <DEDUP_REMOVED lines=14> */
.L_x_15:


//--------------------- .text._ZN7cutlass13device_kernelIN5flash11enable_sm90INS1_16FlashAttnFwdSm90INS1_25CollectiveMainloopFwdSm90ILi2EN4cute5tupleIJNS5_1CILi1EEES8_S8_EEENS6_IJNS7_ILi192EEENS7_ILi160EEENS7_ILi64EEEEEELi64ENS_12float_e4m3_tEfNS_4arch4Sm90ELb1ELb0ELb1ELb1ELb1ELb0ELb0ELb1ELb1ELb1ELb1ELb0EEENS1_21CollectiveEpilogueFwdINS6_IJSA_SC_SB_EEES9_NS_10bfloat16_tESG_Li384ELb1ELb1ELb1ELb1EEENS1_36VarlenDynamicPersistentTileSchedulerILi192ELi160ELi384ELi128ELb1ELb1ELb1ELb1ELb1ELb1EEEEEEEEEvNT_6ParamsE --------------------------
	.section	.text._ZN7cutlass13device_kernelIN5flash11enable_sm90INS1_16FlashAttnFwdSm90INS1_25CollectiveMainloopFwdSm90ILi2EN4cute5tupleIJNS5_1CILi1EEES8_S8_EEENS6_IJNS7_ILi192EEENS7_ILi160EEENS7_ILi64EEEEEELi64ENS_12float_e4m3_tEfNS_4arch4Sm90ELb1ELb0ELb1ELb1ELb1ELb0ELb0ELb1ELb1ELb1ELb1ELb0EEENS1_21CollectiveEpilogueFwdINS6_IJSA_SC_SB_EEES9_NS_10bfloat16_tESG_Li384ELb1ELb1ELb1ELb1EEENS1_36VarlenDynamicPersistentTileSchedulerILi192ELi160ELi384ELi128ELb1ELb1ELb1ELb1ELb1ELb1EEEEEEEEEvNT_6ParamsE,"ax",@progbits
	.align	128
.text._ZN7cutlass13device_kernelIN5flash11enable_sm90INS1_16FlashAttnFwdSm90INS1_25CollectiveMainloopFwdSm90ILi2EN4cute5tupleIJNS5_1CILi1EEES8_S8_EEENS6_IJNS7_ILi192EEENS7_ILi160EEENS7_ILi64EEEEEELi64ENS_12float_e4m3_tEfNS_4arch4Sm90ELb1ELb0ELb1ELb1ELb1ELb0ELb0ELb1ELb1ELb1ELb1ELb0EEENS1_21CollectiveEpilogueFwdINS6_IJSA_SC_SB_EEES9_NS_10bfloat16_tESG_Li384ELb1ELb1ELb1ELb1EEENS1_36VarlenDynamicPersistentTileSchedulerILi192ELi160ELi384ELi128ELb1ELb1ELb1ELb1ELb1ELb1EEEEEEEEEvNT_6ParamsE:
        .type           _ZN7cutlass13device_kernelIN5flash11enable_sm90INS1_16FlashAttnFwdSm90INS1_25CollectiveMainloopFwdSm90ILi2EN4cute5tupleIJNS5_1CILi1EEES8_S8_EEENS6_IJNS7_ILi192EEENS7_ILi160EEENS7_ILi64EEEEEELi64ENS_12float_e4m3_tEfNS_4arch4Sm90ELb1ELb0ELb1ELb1ELb1ELb0ELb0ELb1ELb1ELb1ELb1ELb0EEENS1_21CollectiveEpilogueFwdINS6_IJSA_SC_SB_EEES9_NS_10bfloat16_tESG_Li384ELb1ELb1ELb1ELb1EEENS1_36VarlenDynamicPersistentTileSchedulerILi192ELi160ELi384ELi128ELb1ELb1ELb1ELb1ELb1ELb1EEEEEEEEEvNT_6ParamsE,@function
        .size           _ZN7cutlass13device_kernelIN5flash11enable_sm90INS1_16FlashAttnFwdSm90INS1_25CollectiveMainloopFwdSm90ILi2EN4cute5tupleIJNS5_1CILi1EEES8_S8_EEENS6_IJNS7_ILi192EEENS7_ILi160EEENS7_ILi64EEEEEELi64ENS_12float_e4m3_tEfNS_4arch4Sm90ELb1ELb0ELb1ELb1ELb1ELb0ELb0ELb1ELb1ELb1ELb1ELb0EEENS1_21CollectiveEpilogueFwdINS6_IJSA_SC_SB_EEES9_NS_10bfloat16_tESG_Li384ELb1ELb1ELb1ELb1EEENS1_36VarlenDynamicPersistentTileSchedulerILi192ELi160ELi384ELi128ELb1ELb1ELb1ELb1ELb1ELb1EEEEEEEEEvNT_6ParamsE,(.L_x_16 - _ZN7cutlass13device_kernelIN5flash11enable_sm90INS1_16FlashAttnFwdSm90INS1_25CollectiveMainloopFwdSm90ILi2EN4cute5tupleIJNS5_1CILi1EEES8_S8_EEENS6_IJNS7_ILi192EEENS7_ILi160EEENS7_ILi64EEEEEELi64ENS_12float_e4m3_tEfNS_4arch4Sm90ELb1ELb0ELb1ELb1ELb1ELb0ELb0ELb1ELb1ELb1ELb1ELb0EEENS1_21CollectiveEpilogueFwdINS6_IJSA_SC_SB_EEES9_NS_10bfloat16_tESG_Li384ELb1ELb1ELb1ELb1EEENS1_36VarlenDynamicPersistentTileSchedulerILi192ELi160ELi384ELi128ELb1ELb1ELb1ELb1ELb1ELb1EEEEEEEEEvNT_6ParamsE)
        .other          _ZN7cutlass13device_kernelIN5flash11enable_sm90INS1_16FlashAttnFwdSm90INS1_25CollectiveMainloopFwdSm90ILi2EN4cute5tupleIJNS5_1CILi1EEES8_S8_EEENS6_IJNS7_ILi192EEENS7_ILi160EEENS7_ILi64EEEEEELi64ENS_12float_e4m3_tEfNS_4arch4Sm90ELb1ELb0ELb1ELb1ELb1ELb0ELb0ELb1ELb1ELb1ELb1ELb0EEENS1_21CollectiveEpilogueFwdINS6_IJSA_SC_SB_EEES9_NS_10bfloat16_tESG_Li384ELb1ELb1ELb1ELb1EEENS1_36VarlenDynamicPersistentTileSchedulerILi192ELi160ELi384ELi128ELb1ELb1ELb1ELb1ELb1ELb1EEEEEEEEEvNT_6ParamsE,@"STO_CUDA_ENTRY STV_DEFAULT"
_ZN7cutlass13device_kernelIN5flash11enable_sm90INS1_16FlashAttnFwdSm90INS1_25CollectiveMainloopFwdSm90ILi2EN4cute5tupleIJNS5_1CILi1EEES8_S8_EEENS6_IJNS7_ILi192EEENS7_ILi160EEENS7_ILi64EEEEEELi64ENS_12float_e4m3_tEfNS_4arch4Sm90ELb1ELb0ELb1ELb1ELb1ELb0ELb0ELb1ELb1ELb1ELb1ELb0EEENS1_21CollectiveEpilogueFwdINS6_IJSA_SC_SB_EEES9_NS_10bfloat16_tESG_Li384ELb1ELb1ELb1ELb1EEENS1_36VarlenDynamicPersistentTileSchedulerILi192ELi160ELi384ELi128ELb1ELb1ELb1ELb1ELb1ELb1EEEEEEEEEvNT_6ParamsE:
[----:B------:R-:W-:Y:S01]  /*0000*/  LDC R1, c[0x0][0x37c] ;  /* 0x0000df00ff017b82 */ /* 0x000fe20000000800 */
[----:B------:R-:W-:Y:S05]  /*0010*/  EXIT ;  /* 0x000000000000794d */ /* 0x000fea0003800000 */
.L_x_7:
        /* <DEDUP_REMOVED lines=14> */
.L_x_16:


//--------------------- .text._ZN7cutlass13device_kernelIN5flash11enable_sm90INS1_16FlashAttnFwdSm90INS1_25CollectiveMainloopFwdSm90ILi2EN4cute5tupleIJNS5_1CILi1EEES8_S8_EEENS6_IJNS7_ILi192EEENS7_ILi160EEENS7_ILi64EEEEEELi64ENS_12float_e4m3_tEfNS_4arch4Sm90ELb1ELb0ELb1ELb1ELb1ELb1ELb0ELb1ELb1ELb1ELb1ELb0EEENS1_21CollectiveEpilogueFwdINS6_IJSA_SC_SB_EEES9_NS_10bfloat16_tESG_Li384ELb1ELb1ELb1ELb1EEENS1_36VarlenDynamicPersistentTileSchedulerILi192ELi160ELi384ELi128ELb1ELb1ELb1ELb1ELb1ELb1EEEEEEEEEvNT_6ParamsE --------------------------
	.section	.text._ZN7cutlass13device_kernelIN5flash11enable_sm90INS1_16FlashAttnFwdSm90INS1_25CollectiveMainloopFwdSm90ILi2EN4cute5tupleIJNS5_1CILi1EEES8_S8_EEENS6_IJNS7_ILi192EEENS7_ILi160EEENS7_ILi64EEEEEELi64ENS_12float_e4m3_tEfNS_4arch4Sm90ELb1ELb0ELb1ELb1ELb1ELb1ELb0ELb1ELb1ELb1ELb1ELb0EEENS1_21CollectiveEpilogueFwdINS6_IJSA_SC_SB_EEES9_NS_10bfloat16_tESG_Li384ELb1ELb1ELb1ELb1EEENS1_36VarlenDynamicPersistentTileSchedulerILi192ELi160ELi384ELi128ELb1ELb1ELb1ELb1ELb1ELb1EEEEEEEEEvNT_6ParamsE,"ax",@progbits
	.align	128
.text._ZN7cutlass13device_kernelIN5flash11enable_sm90INS1_16FlashAttnFwdSm90INS1_25CollectiveMainloopFwdSm90ILi2EN4cute5tupleIJNS5_1CILi1EEES8_S8_EEENS6_IJNS7_ILi192EEENS7_ILi160EEENS7_ILi64EEEEEELi64ENS_12float_e4m3_tEfNS_4arch4Sm90ELb1ELb0ELb1ELb1ELb1ELb1ELb0ELb1ELb1ELb1ELb1ELb0EEENS1_21CollectiveEpilogueFwdINS6_IJSA_SC_SB_EEES9_NS_10bfloat16_tESG_Li384ELb1ELb1ELb1ELb1EEENS1_36VarlenDynamicPersistentTileSchedulerILi192ELi160ELi384ELi128ELb1ELb1ELb1ELb1ELb1ELb1EEEEEEEEEvNT_6ParamsE:
        .type           _ZN7cutlass13device_kernelIN5flash11enable_sm90INS1_16FlashAttnFwdSm90INS1_25CollectiveMainloopFwdSm90ILi2EN4cute5tupleIJNS5_1CILi1EEES8_S8_EEENS6_IJNS7_ILi192EEENS7_ILi160EEENS7_ILi64EEEEEELi64ENS_12float_e4m3_tEfNS_4arch4Sm90ELb1ELb0ELb1ELb1ELb1ELb1ELb0ELb1ELb1ELb1ELb1ELb0EEENS1_21CollectiveEpilogueFwdINS6_IJSA_SC_SB_EEES9_NS_10bfloat16_tESG_Li384ELb1ELb1ELb1ELb1EEENS1_36VarlenDynamicPersistentTileSchedulerILi192ELi160ELi384ELi128ELb1ELb1ELb1ELb1ELb1ELb1EEEEEEEEEvNT_6ParamsE,@function
        .size           _ZN7cutlass13device_kernelIN5flash11enable_sm90INS1_16FlashAttnFwdSm90INS1_25CollectiveMainloopFwdSm90ILi2EN4cute5tupleIJNS5_1CILi1EEES8_S8_EEENS6_IJNS7_ILi192EEENS7_ILi160EEENS7_ILi64EEEEEELi64ENS_12float_e4m3_tEfNS_4arch4Sm90ELb1ELb0ELb1ELb1ELb1ELb1ELb0ELb1ELb1ELb1ELb1ELb0EEENS1_21CollectiveEpilogueFwdINS6_IJSA_SC_SB_EEES9_NS_10bfloat16_tESG_Li384ELb1ELb1ELb1ELb1EEENS1_36VarlenDynamicPersistentTileSchedulerILi192ELi160ELi384ELi128ELb1ELb1ELb1ELb1ELb1ELb1EEEEEEEEEvNT_6ParamsE,(.L_x_17 - _ZN7cutlass13device_kernelIN5flash11enable_sm90INS1_16FlashAttnFwdSm90INS1_25CollectiveMainloopFwdSm90ILi2EN4cute5tupleIJNS5_1CILi1EEES8_S8_EEENS6_IJNS7_ILi192EEENS7_ILi160EEENS7_ILi64EEEEEELi64ENS_12float_e4m3_tEfNS_4arch4Sm90ELb1ELb0ELb1ELb1ELb1ELb1ELb0ELb1ELb1ELb1ELb1ELb0EEENS1_21CollectiveEpilogueFwdINS6_IJSA_SC_SB_EEES9_NS_10bfloat16_tESG_Li384ELb1ELb1ELb1ELb1EEENS1_36VarlenDynamicPersistentTileSchedulerILi192ELi160ELi384ELi128ELb1ELb1ELb1ELb1ELb1ELb1EEEEEEEEEvNT_6ParamsE)
        .other          _ZN7cutlass13device_kernelIN5flash11enable_sm90INS1_16FlashAttnFwdSm90INS1_25CollectiveMainloopFwdSm90ILi2EN4cute5tupleIJNS5_1CILi1EEES8_S8_EEENS6_IJNS7_ILi192EEENS7_ILi160EEENS7_ILi64EEEEEELi64ENS_12float_e4m3_tEfNS_4arch4Sm90ELb1ELb0ELb1ELb1ELb1ELb1ELb0ELb1ELb1ELb1ELb1ELb0EEENS1_21CollectiveEpilogueFwdINS6_IJSA_SC_SB_EEES9_NS_10bfloat16_tESG_Li384ELb1ELb1ELb1ELb1EEENS1_36VarlenDynamicPersistentTileSchedulerILi192ELi160ELi384ELi128ELb1ELb1ELb1ELb1ELb1ELb1EEEEEEEEEvNT_6ParamsE,@"STO_CUDA_ENTRY STV_DEFAULT"
_ZN7cutlass13device_kernelIN5flash11enable_sm90INS1_16FlashAttnFwdSm90INS1_25CollectiveMainloopFwdSm90ILi2EN4cute5tupleIJNS5_1CILi1EEES8_S8_EEENS6_IJNS7_ILi192EEENS7_ILi160EEENS7_ILi64EEEEEELi64ENS_12float_e4m3_tEfNS_4arch4Sm90ELb1ELb0ELb1ELb1ELb1ELb1ELb0ELb1ELb1ELb1ELb1ELb0EEENS1_21CollectiveEpilogueFwdINS6_IJSA_SC_SB_EEES9_NS_10bfloat16_tESG_Li384ELb1ELb1ELb1ELb1EEENS1_36VarlenDynamicPersistentTileSchedulerILi192ELi160ELi384ELi128ELb1ELb1ELb1ELb1ELb1ELb1EEEEEEEEEvNT_6ParamsE:
[----:B------:R-:W-:Y:S01]  /*0000*/  LDC R1, c[0x0][0x37c] ;  /* 0x0000df00ff017b82 */ /* 0x000fe20000000800 */
[----:B------:R-:W-:Y:S05]  /*0010*/  EXIT ;  /* 0x000000000000794d */ /* 0x000fea0003800000 */
.L_x_8:
        /* <DEDUP_REMOVED lines=14> */
.L_x_17:


//--------------------- .nv.shared.reserved.0     --------------------------
	.section	.nv.shared.reserved.0,"aw",@nobits
	.weak		__nv_reservedSMEM_offset_0_alias
	.size		__nv_reservedSMEM_offset_0_alias, 0, 64
	.other		__nv_reservedSMEM_offset_0_alias,@"STO_CUDA_RESERVED_SHARED STV_DEFAULT"
__nv_reservedSMEM_offset_0_alias:
	.zero		0
	.zero		64


//--------------------- .nv.global                --------------------------
	.section	.nv.global,"aw",@nobits
.nv.global:
	.type		_ZN85_INTERNAL_62cbc170_49_flash_fwd_hdim64_e4m3_paged_split_softcap_sm90_cu_f3e6f9ee_34484cute1_E,@object
	.size		_ZN85_INTERNAL_62cbc170_49_flash_fwd_hdim64_e4m3_paged_split_softcap_sm90_cu_f3e6f9ee_34484cute1_E,(_ZN85_INTERNAL_62cbc170_49_flash_fwd_hdim64_e4m3_paged_split_softcap_sm90_cu_f3e6f9ee_34484cuda3std3__45__cpo6cbeginE - _ZN85_INTERNAL_62cbc170_49_flash_fwd_hdim64_e4m3_paged_split_softcap_sm90_cu_f3e6f9ee_34484cute1_E)
_ZN85_INTERNAL_62cbc170_49_flash_fwd_hdim64_e4m3_paged_split_softcap_sm90_cu_f3e6f9ee_34484cute1_E:
	.zero		1
	.type		_ZN85_INTERNAL_62cbc170_49_flash_fwd_hdim64_e4m3_paged_split_softcap_sm90_cu_f3e6f9ee_34484cuda3std3__45__cpo6cbeginE,@object
	.size		_ZN85_INTERNAL_62cbc170_49_flash_fwd_hdim64_e4m3_paged_split_softcap_sm90_cu_f3e6f9ee_34484cuda3std3__45__cpo6cbeginE,(_ZN85_INTERNAL_62cbc170_49_flash_fwd_hdim64_e4m3_paged_split_softcap_sm90_cu_f3e6f9ee_34484cuda3std3__48in_placeE - _ZN85_INTERNAL_62cbc170_49_flash_fwd_hdim64_e4m3_paged_split_softcap_sm90_cu_f3e6f9ee_34484cuda3std3__45__cpo6cbeginE)
_ZN85_INTERNAL_62cbc170_49_flash_fwd_hdim64_e4m3_paged_split_softcap_sm90_cu_f3e6f9ee_34484cuda3std3__45__cpo6cbeginE:
	.zero		1
	.type		_ZN85_INTERNAL_62cbc170_49_flash_fwd_hdim64_e4m3_paged_split_softcap_sm90_cu_f3e6f9ee_34484cuda3std3__48in_placeE,@object
	.size		_ZN85_INTERNAL_62cbc170_49_flash_fwd_hdim64_e4m3_paged_split_softcap_sm90_cu_f3e6f9ee_34484cuda3std3__48in_placeE,(_ZN85_INTERNAL_62cbc170_49_flash_fwd_hdim64_e4m3_paged_split_softcap_sm90_cu_f3e6f9ee_34484cuda3std6ranges3__45__cpo9iter_moveE - _ZN85_INTERNAL_62cbc170_49_flash_fwd_hdim64_e4m3_paged_split_softcap_sm90_cu_f3e6f9ee_34484cuda3std3__48in_placeE)
_ZN85_INTERNAL_62cbc170_49_flash_fwd_hdim64_e4m3_paged_split_softcap_sm90_cu_f3e6f9ee_34484cuda3std3__48in_placeE:
	.zero		1
	.type		_ZN85_INTERNAL_62cbc170_49_flash_fwd_hdim64_e4m3_paged_split_softcap_sm90_cu_f3e6f9ee_34484cuda3std6ranges3__45__cpo9iter_moveE,@object
	.size		_ZN85_INTERNAL_62cbc170_49_flash_fwd_hdim64_e4m3_paged_split_softcap_sm90_cu_f3e6f9ee_34484cuda3std6ranges3__45__cpo9iter_moveE,(_ZN85_INTERNAL_62cbc170_49_flash_fwd_hdim64_e4m3_paged_split_softcap_sm90_cu_f3e6f9ee_34484cuda3std3__45__cpo5beginE - _ZN85_INTERNAL_62cbc170_49_flash_fwd_hdim64_e4m3_paged_split_softcap_sm90_cu_f3e6f9ee_34484cuda3std6ranges3__45__cpo9iter_moveE)
_ZN85_INTERNAL_62cbc170_49_flash_fwd_hdim64_e4m3_paged_split_softcap_sm90_cu_f3e6f9ee_34484cuda3std6ranges3__45__cpo9iter_moveE:
	.zero		1
	.type		_ZN85_INTERNAL_62cbc170_49_flash_fwd_hdim64_e4m3_paged_split_softcap_sm90_cu_f3e6f9ee_34484cuda3std3__45__cpo5beginE,@object
	.size		_ZN85_INTERNAL_62cbc170_49_flash_fwd_hdim64_e4m3_paged_split_softcap_sm90_cu_f3e6f9ee_34484cuda3std3__45__cpo5beginE,(_ZN85_INTERNAL_62cbc170_49_flash_fwd_hdim64_e4m3_paged_split_softcap_sm90_cu_f3e6f9ee_34484cuda3std3__487_GLOBAL__N__62cbc170_49_flash_fwd_hdim64_e4m3_paged_split_softcap_sm90_cu_f3e6f9ee_34486ignoreE - _ZN85_INTERNAL_62cbc170_49_flash_fwd_hdim64_e4m3_paged_split_softcap_sm90_cu_f3e6f9ee_34484cuda3std3__45__cpo5beginE)
_ZN85_INTERNAL_62cbc170_49_flash_fwd_hdim64_e4m3_paged_split_softcap_sm90_cu_f3e6f9ee_34484cuda3std3__45__cpo5beginE:
	.zero		1
	.type		_ZN85_INTERNAL_62cbc170_49_flash_fwd_hdim64_e4m3_paged_split_softcap_sm90_cu_f3e6f9ee_34484cuda3std3__487_GLOBAL__N__62cbc170_49_flash_fwd_hdim64_e4m3_paged_split_softcap_sm90_cu_f3e6f9ee_34486ignoreE,@object
	.size		_ZN85_INTERNAL_62cbc170_49_flash_fwd_hdim64_e4m3_paged_split_softcap_sm90_cu_f3e6f9ee_34484cuda3std3__487_GLOBAL__N__62cbc170_49_flash_fwd_hdim64_e4m3_paged_split_softcap_sm90_cu_f3e6f9ee_34486ignoreE,(_ZN85_INTERNAL_62cbc170_49_flash_fwd_hdim64_e4m3_paged_split_softcap_sm90_cu_f3e6f9ee_34484cute7productE - _ZN85_INTERNAL_62cbc170_49_flash_fwd_hdim64_e4m3_paged_split_softcap_sm90_cu_f3e6f9ee_34484cuda3std3__487_GLOBAL__N__62cbc170_49_flash_fwd_hdim64_e4m3_paged_split_softcap_sm90_cu_f3e6f9ee_34486ignoreE)
_ZN85_INTERNAL_62cbc170_49_flash_fwd_hdim64_e4m3_paged_split_softcap_sm90_cu_f3e6f9ee_34484cuda3std3__487_GLOBAL__N__62cbc170_49_flash_fwd_hdim64_e4m3_paged_split_softcap_sm90_cu_f3e6f9ee_34486ignoreE:
	.zero		1
	.type		_ZN85_INTERNAL_62cbc170_49_flash_fwd_hdim64_e4m3_paged_split_softcap_sm90_cu_f3e6f9ee_34484cute7productE,@object
	.size		_ZN85_INTERNAL_62cbc170_49_flash_fwd_hdim64_e4m3_paged_split_softcap_sm90_cu_f3e6f9ee_34484cute7productE,(_ZN85_INTERNAL_62cbc170_49_flash_fwd_hdim64_e4m3_paged_split_softcap_sm90_cu_f3e6f9ee_34484cuda3std3__45__cpo3endE - _ZN85_INTERNAL_62cbc170_49_flash_fwd_hdim64_e4m3_paged_split_softcap_sm90_cu_f3e6f9ee_34484cute7productE)
_ZN85_INTERNAL_62cbc170_49_flash_fwd_hdim64_e4m3_paged_split_softcap_sm90_cu_f3e6f9ee_34484cute7productE:
	.zero		1
	.type		_ZN85_INTERNAL_62cbc170_49_flash_fwd_hdim64_e4m3_paged_split_softcap_sm90_cu_f3e6f9ee_34484cuda3std3__45__cpo3endE,@object
	.size		_ZN85_INTERNAL_62cbc170_49_flash_fwd_hdim64_e4m3_paged_split_softcap_sm90_cu_f3e6f9ee_34484cuda3std3__45__cpo3endE,(_ZN85_INTERNAL_62cbc170_49_flash_fwd_hdim64_e4m3_paged_split_softcap_sm90_cu_f3e6f9ee_34484cuda3std3__419piecewise_constructE - _ZN85_INTERNAL_62cbc170_49_flash_fwd_hdim64_e4m3_paged_split_softcap_sm90_cu_f3e6f9ee_34484cuda3std3__45__cpo3endE)
_ZN85_INTERNAL_62cbc170_49_flash_fwd_hdim64_e4m3_paged_split_softcap_sm90_cu_f3e6f9ee_34484cuda3std3__45__cpo3endE:
	.zero		1
	.type		_ZN85_INTERNAL_62cbc170_49_flash_fwd_hdim64_e4m3_paged_split_softcap_sm90_cu_f3e6f9ee_34484cuda3std3__419piecewise_constructE,@object
	.size		_ZN85_INTERNAL_62cbc170_49_flash_fwd_hdim64_e4m3_paged_split_softcap_sm90_cu_f3e6f9ee_34484cuda3std3__419piecewise_constructE,(_ZN85_INTERNAL_62cbc170_49_flash_fwd_hdim64_e4m3_paged_split_softcap_sm90_cu_f3e6f9ee_34484cuda3std3__45__cpo4cendE - _ZN85_INTERNAL_62cbc170_49_flash_fwd_hdim64_e4m3_paged_split_softcap_sm90_cu_f3e6f9ee_34484cuda3std3__419piecewise_constructE)
_ZN85_INTERNAL_62cbc170_49_flash_fwd_hdim64_e4m3_paged_split_softcap_sm90_cu_f3e6f9ee_34484cuda3std3__419piecewise_constructE:
	.zero		1
	.type		_ZN85_INTERNAL_62cbc170_49_flash_fwd_hdim64_e4m3_paged_split_softcap_sm90_cu_f3e6f9ee_34484cuda3std3__45__cpo4cendE,@object
	.size		_ZN85_INTERNAL_62cbc170_49_flash_fwd_hdim64_e4m3_paged_split_softcap_sm90_cu_f3e6f9ee_34484cuda3std3__45__cpo4cendE,(_ZN85_INTERNAL_62cbc170_49_flash_fwd_hdim64_e4m3_paged_split_softcap_sm90_cu_f3e6f9ee_34484cuda3std6ranges3__45__cpo4swapE - _ZN85_INTERNAL_62cbc170_49_flash_fwd_hdim64_e4m3_paged_split_softcap_sm90_cu_f3e6f9ee_34484cuda3std3__45__cpo4cendE)
_ZN85_INTERNAL_62cbc170_49_flash_fwd_hdim64_e4m3_paged_split_softcap_sm90_cu_f3e6f9ee_34484cuda3std3__45__cpo4cendE:
	.zero		1
	.type		_ZN85_INTERNAL_62cbc170_49_flash_fwd_hdim64_e4m3_paged_split_softcap_sm90_cu_f3e6f9ee_34484cuda3std6ranges3__45__cpo4swapE,@object
	.size		_ZN85_INTERNAL_62cbc170_49_flash_fwd_hdim64_e4m3_paged_split_softcap_sm90_cu_f3e6f9ee_34484cuda3std6ranges3__45__cpo4swapE,(.L_7 - _ZN85_INTERNAL_62cbc170_49_flash_fwd_hdim64_e4m3_paged_split_softcap_sm90_cu_f3e6f9ee_34484cuda3std6ranges3__45__cpo4swapE)
_ZN85_INTERNAL_62cbc170_49_flash_fwd_hdim64_e4m3_paged_split_softcap_sm90_cu_f3e6f9ee_34484cuda3std6ranges3__45__cpo4swapE:
	.zero		1
.L_7:


//--------------------- .nv.constant0._ZN7cutlass13device_kernelIN5flash11enable_sm90INS1_16FlashAttnFwdSm90INS1_25CollectiveMainloopFwdSm90ILi2EN4cute5tupleIJNS5_1CILi1EEES8_S8_EEENS6_IJNS7_ILi192EEENS7_ILi160EEENS7_ILi64EEEEEELi64ENS_12float_e4m3_tEfNS_4arch4Sm90ELb0ELb0ELb1ELb0ELb1ELb0ELb0ELb1ELb1ELb1ELb1ELb0EEENS1_21CollectiveEpilogueFwdINS6_IJSA_SC_SB_EEES9_NS_10bfloat16_tESG_Li384ELb0ELb1ELb1ELb1EEENS1_19SingleTileSchedulerILb0ELb1ELb1ELi192EEEEEEEEEvNT_6ParamsE --------------------------
	.section	.nv.constant0._ZN7cutlass13device_kernelIN5flash11enable_sm90INS1_16FlashAttnFwdSm90INS1_25CollectiveMainloopFwdSm90ILi2EN4cute5tupleIJNS5_1CILi1EEES8_S8_EEENS6_IJNS7_ILi192EEENS7_ILi160EEENS7_ILi64EEEEEELi64ENS_12float_e4m3_tEfNS_4arch4Sm90ELb0ELb0ELb1ELb0ELb1ELb0ELb0ELb1ELb1ELb1ELb1ELb0EEENS1_21CollectiveEpilogueFwdINS6_IJSA_SC_SB_EEES9_NS_10bfloat16_tESG_Li384ELb0ELb1ELb1ELb1EEENS1_19SingleTileSchedulerILb0ELb1ELb1ELi192EEEEEEEEEvNT_6ParamsE,"a",@progbits
	.sectionflags	@""
	.align	4
.nv.constant0._ZN7cutlass13device_kernelIN5flash11enable_sm90INS1_16FlashAttnFwdSm90INS1_25CollectiveMainloopFwdSm90ILi2EN4cute5tupleIJNS5_1CILi1EEES8_S8_EEENS6_IJNS7_ILi192EEENS7_ILi160EEENS7_ILi64EEEEEELi64ENS_12float_e4m3_tEfNS_4arch4Sm90ELb0ELb0ELb1ELb0ELb1ELb0ELb0ELb1ELb1ELb1ELb1ELb0EEENS1_21CollectiveEpilogueFwdINS6_IJSA_SC_SB_EEES9_NS_10bfloat16_tESG_Li384ELb0ELb1ELb1ELb1EEENS1_19SingleTileSchedulerILb0ELb1ELb1ELi192EEEEEEEEEvNT_6ParamsE:
	.zero		3456


//--------------------- .nv.constant0._ZN7cutlass13device_kernelIN5flash11enable_sm90INS1_16FlashAttnFwdSm90INS1_25CollectiveMainloopFwdSm90ILi2EN4cute5tupleIJNS5_1CILi1EEES8_S8_EEENS6_IJNS7_ILi192EEENS7_ILi160EEENS7_ILi64EEEEEELi64ENS_12float_e4m3_tEfNS_4arch4Sm90ELb0ELb0ELb1ELb1ELb1ELb0ELb0ELb1ELb1ELb1ELb1ELb0EEENS1_21CollectiveEpilogueFwdINS6_IJSA_SC_SB_EEES9_NS_10bfloat16_tESG_Li384ELb1ELb1ELb1ELb1EEENS1_36VarlenDynamicPersistentTileSchedulerILi192ELi160ELi384ELi128ELb1ELb1ELb1ELb0ELb1ELb1EEEEEEEEEvNT_6ParamsE --------------------------
	.section	.nv.constant0._ZN7cutlass13device_kernelIN5flash11enable_sm90INS1_16FlashAttnFwdSm90INS1_25CollectiveMainloopFwdSm90ILi2EN4cute5tupleIJNS5_1CILi1EEES8_S8_EEENS6_IJNS7_ILi192EEENS7_ILi160EEENS7_ILi64EEEEEELi64ENS_12float_e4m3_tEfNS_4arch4Sm90ELb0ELb0ELb1ELb1ELb1ELb0ELb0ELb1ELb1ELb1ELb1ELb0EEENS1_21CollectiveEpilogueFwdINS6_IJSA_SC_SB_EEES9_NS_10bfloat16_tESG_Li384ELb1ELb1ELb1ELb1EEENS1_36VarlenDynamicPersistentTileSchedulerILi192ELi160ELi384ELi128ELb1ELb1ELb1ELb0ELb1ELb1EEEEEEEEEvNT_6ParamsE,"a",@progbits
	.sectionflags	@""
	.align	4
.nv.constant0._ZN7cutlass13device_kernelIN5flash11enable_sm90INS1_16FlashAttnFwdSm90INS1_25CollectiveMainloopFwdSm90ILi2EN4cute5tupleIJNS5_1CILi1EEES8_S8_EEENS6_IJNS7_ILi192EEENS7_ILi160EEENS7_ILi64EEEEEELi64ENS_12float_e4m3_tEfNS_4arch4Sm90ELb0ELb0ELb1ELb1ELb1ELb0ELb0ELb1ELb1ELb1ELb1ELb0EEENS1_21CollectiveEpilogueFwdINS6_IJSA_SC_SB_EEES9_NS_10bfloat16_tESG_Li384ELb1ELb1ELb1ELb1EEENS1_36VarlenDynamicPersistentTileSchedulerILi192ELi160ELi384ELi128ELb1ELb1ELb1ELb0ELb1ELb1EEEEEEEEEvNT_6ParamsE:
	.zero		3584


//--------------------- .nv.constant0._ZN7cutlass13device_kernelIN5flash11enable_sm90INS1_16FlashAttnFwdSm90INS1_25CollectiveMainloopFwdSm90ILi2EN4cute5tupleIJNS5_1CILi1EEES8_S8_EEENS6_IJNS7_ILi192EEENS7_ILi160EEENS7_ILi64EEEEEELi64ENS_12float_e4m3_tEfNS_4arch4Sm90ELb0ELb0ELb1ELb1ELb1ELb1ELb0ELb1ELb1ELb1ELb1ELb0EEENS1_21CollectiveEpilogueFwdINS6_IJSA_SC_SB_EEES9_NS_10bfloat16_tESG_Li384ELb1ELb1ELb1ELb1EEENS1_36VarlenDynamicPersistentTileSchedulerILi192ELi160ELi384ELi128ELb1ELb1ELb1ELb0ELb1ELb1EEEEEEEEEvNT_6ParamsE --------------------------
	.section	.nv.constant0._ZN7cutlass13device_kernelIN5flash11enable_sm90INS1_16FlashAttnFwdSm90INS1_25CollectiveMainloopFwdSm90ILi2EN4cute5tupleIJNS5_1CILi1EEES8_S8_EEENS6_IJNS7_ILi192EEENS7_ILi160EEENS7_ILi64EEEEEELi64ENS_12float_e4m3_tEfNS_4arch4Sm90ELb0ELb0ELb1ELb1ELb1ELb1ELb0ELb1ELb1ELb1ELb1ELb0EEENS1_21CollectiveEpilogueFwdINS6_IJSA_SC_SB_EEES9_NS_10bfloat16_tESG_Li384ELb1ELb1ELb1ELb1EEENS1_36VarlenDynamicPersistentTileSchedulerILi192ELi160ELi384ELi128ELb1ELb1ELb1ELb0ELb1ELb1EEEEEEEEEvNT_6ParamsE,"a",@progbits
	.sectionflags	@""
	.align	4
.nv.constant0._ZN7cutlass13device_kernelIN5flash11enable_sm90INS1_16FlashAttnFwdSm90INS1_25CollectiveMainloopFwdSm90ILi2EN4cute5tupleIJNS5_1CILi1EEES8_S8_EEENS6_IJNS7_ILi192EEENS7_ILi160EEENS7_ILi64EEEEEELi64ENS_12float_e4m3_tEfNS_4arch4Sm90ELb0ELb0ELb1ELb1ELb1ELb1ELb0ELb1ELb1ELb1ELb1ELb0EEENS1_21CollectiveEpilogueFwdINS6_IJSA_SC_SB_EEES9_NS_10bfloat16_tESG_Li384ELb1ELb1ELb1ELb1EEENS1_36VarlenDynamicPersistentTileSchedulerILi192ELi160ELi384ELi128ELb1ELb1ELb1ELb0ELb1ELb1EEEEEEEEEvNT_6ParamsE:
	.zero		3584


//--------------------- .nv.constant0._ZN7cutlass13device_kernelIN5flash11enable_sm90INS1_16FlashAttnFwdSm90INS1_25CollectiveMainloopFwdSm90ILi2EN4cute5tupleIJNS5_1CILi1EEES8_S8_EEENS6_IJNS7_ILi192EEENS7_ILi160EEENS7_ILi64EEEEEELi64ENS_12float_e4m3_tEfNS_4arch4Sm90ELb0ELb1ELb1ELb0ELb1ELb0ELb0ELb1ELb1ELb1ELb1ELb0EEENS1_21CollectiveEpilogueFwdINS6_IJSA_SC_SB_EEES9_NS_10bfloat16_tESG_Li384ELb0ELb1ELb1ELb1EEENS1_19SingleTileSchedulerILb0ELb1ELb1ELi192EEEEEEEEEvNT_6ParamsE --------------------------
	.section	.nv.constant0._ZN7cutlass13device_kernelIN5flash11enable_sm90INS1_16FlashAttnFwdSm90INS1_25CollectiveMainloopFwdSm90ILi2EN4cute5tupleIJNS5_1CILi1EEES8_S8_EEENS6_IJNS7_ILi192EEENS7_ILi160EEENS7_ILi64EEEEEELi64ENS_12float_e4m3_tEfNS_4arch4Sm90ELb0ELb1ELb1ELb0ELb1ELb0ELb0ELb1ELb1ELb1ELb1ELb0EEENS1_21CollectiveEpilogueFwdINS6_IJSA_SC_SB_EEES9_NS_10bfloat16_tESG_Li384ELb0ELb1ELb1ELb1EEENS1_19SingleTileSchedulerILb0ELb1ELb1ELi192EEEEEEEEEvNT_6ParamsE,"a",@progbits
	.sectionflags	@""
	.align	4
.nv.constant0._ZN7cutlass13device_kernelIN5flash11enable_sm90INS1_16FlashAttnFwdSm90INS1_25CollectiveMainloopFwdSm90ILi2EN4cute5tupleIJNS5_1CILi1EEES8_S8_EEENS6_IJNS7_ILi192EEENS7_ILi160EEENS7_ILi64EEEEEELi64ENS_12float_e4m3_tEfNS_4arch4Sm90ELb0ELb1ELb1ELb0ELb1ELb0ELb0ELb1ELb1ELb1ELb1ELb0EEENS1_21CollectiveEpilogueFwdINS6_IJSA_SC_SB_EEES9_NS_10bfloat16_tESG_Li384ELb0ELb1ELb1ELb1EEENS1_19SingleTileSchedulerILb0ELb1ELb1ELi192EEEEEEEEEvNT_6ParamsE:
	.zero		3456


//--------------------- .nv.constant0._ZN7cutlass13device_kernelIN5flash11enable_sm90INS1_16FlashAttnFwdSm90INS1_25CollectiveMainloopFwdSm90ILi2EN4cute5tupleIJNS5_1CILi1EEES8_S8_EEENS6_IJNS7_ILi192EEENS7_ILi160EEENS7_ILi64EEEEEELi64ENS_12float_e4m3_tEfNS_4arch4Sm90ELb0ELb1ELb1ELb1ELb1ELb0ELb0ELb1ELb1ELb1ELb1ELb0EEENS1_21CollectiveEpilogueFwdINS6_IJSA_SC_SB_EEES9_NS_10bfloat16_tESG_Li384ELb1ELb1ELb1ELb1EEENS1_36VarlenDynamicPersistentTileSchedulerILi192ELi160ELi384ELi128ELb1ELb1ELb1ELb1ELb0ELb1EEEEEEEEEvNT_6ParamsE --------------------------
	.section	.nv.constant0._ZN7cutlass13device_kernelIN5flash11enable_sm90INS1_16FlashAttnFwdSm90INS1_25CollectiveMainloopFwdSm90ILi2EN4cute5tupleIJNS5_1CILi1EEES8_S8_EEENS6_IJNS7_ILi192EEENS7_ILi160EEENS7_ILi64EEEEEELi64ENS_12float_e4m3_tEfNS_4arch4Sm90ELb0ELb1ELb1ELb1ELb1ELb0ELb0ELb1ELb1ELb1ELb1ELb0EEENS1_21CollectiveEpilogueFwdINS6_IJSA_SC_SB_EEES9_NS_10bfloat16_tESG_Li384ELb1ELb1ELb1ELb1EEENS1_36VarlenDynamicPersistentTileSchedulerILi192ELi160ELi384ELi128ELb1ELb1ELb1ELb1ELb0ELb1EEEEEEEEEvNT_6ParamsE,"a",@progbits
	.sectionflags	@""
	.align	4
.nv.constant0._ZN7cutlass13device_kernelIN5flash11enable_sm90INS1_16FlashAttnFwdSm90INS1_25CollectiveMainloopFwdSm90ILi2EN4cute5tupleIJNS5_1CILi1EEES8_S8_EEENS6_IJNS7_ILi192EEENS7_ILi160EEENS7_ILi64EEEEEELi64ENS_12float_e4m3_tEfNS_4arch4Sm90ELb0ELb1ELb1ELb1ELb1ELb0ELb0ELb1ELb1ELb1ELb1ELb0EEENS1_21CollectiveEpilogueFwdINS6_IJSA_SC_SB_EEES9_NS_10bfloat16_tESG_Li384ELb1ELb1ELb1ELb1EEENS1_36VarlenDynamicPersistentTileSchedulerILi192ELi160ELi384ELi128ELb1ELb1ELb1ELb1ELb0ELb1EEEEEEEEEvNT_6ParamsE:
	.zero		3584


//--------------------- .nv.constant0._ZN7cutlass13device_kernelIN5flash11enable_sm90INS1_16FlashAttnFwdSm90INS1_25CollectiveMainloopFwdSm90ILi2EN4cute5tupleIJNS5_1CILi1EEES8_S8_EEENS6_IJNS7_ILi192EEENS7_ILi160EEENS7_ILi64EEEEEELi64ENS_12float_e4m3_tEfNS_4arch4Sm90ELb0ELb1ELb1ELb1ELb1ELb1ELb0ELb1ELb1ELb1ELb1ELb0EEENS1_21CollectiveEpilogueFwdINS6_IJSA_SC_SB_EEES9_NS_10bfloat16_tESG_Li384ELb1ELb1ELb1ELb1EEENS1_36VarlenDynamicPersistentTileSchedulerILi192ELi160ELi384ELi128ELb1ELb1ELb1ELb1ELb0ELb1EEEEEEEEEvNT_6ParamsE --------------------------
	.section	.nv.constant0._ZN7cutlass13device_kernelIN5flash11enable_sm90INS1_16FlashAttnFwdSm90INS1_25CollectiveMainloopFwdSm90ILi2EN4cute5tupleIJNS5_1CILi1EEES8_S8_EEENS6_IJNS7_ILi192EEENS7_ILi160EEENS7_ILi64EEEEEELi64ENS_12float_e4m3_tEfNS_4arch4Sm90ELb0ELb1ELb1ELb1ELb1ELb1ELb0ELb1ELb1ELb1ELb1ELb0EEENS1_21CollectiveEpilogueFwdINS6_IJSA_SC_SB_EEES9_NS_10bfloat16_tESG_Li384ELb1ELb1ELb1ELb1EEENS1_36VarlenDynamicPersistentTileSchedulerILi192ELi160ELi384ELi128ELb1ELb1ELb1ELb1ELb0ELb1EEEEEEEEEvNT_6ParamsE,"a",@progbits
	.sectionflags	@""
	.align	4
.nv.constant0._ZN7cutlass13device_kernelIN5flash11enable_sm90INS1_16FlashAttnFwdSm90INS1_25CollectiveMainloopFwdSm90ILi2EN4cute5tupleIJNS5_1CILi1EEES8_S8_EEENS6_IJNS7_ILi192EEENS7_ILi160EEENS7_ILi64EEEEEELi64ENS_12float_e4m3_tEfNS_4arch4Sm90ELb0ELb1ELb1ELb1ELb1ELb1ELb0ELb1ELb1ELb1ELb1ELb0EEENS1_21CollectiveEpilogueFwdINS6_IJSA_SC_SB_EEES9_NS_10bfloat16_tESG_Li384ELb1ELb1ELb1ELb1EEENS1_36VarlenDynamicPersistentTileSchedulerILi192ELi160ELi384ELi128ELb1ELb1ELb1ELb1ELb0ELb1EEEEEEEEEvNT_6ParamsE:
	.zero		3584


//--------------------- .nv.constant0._ZN7cutlass13device_kernelIN5flash11enable_sm90INS1_16FlashAttnFwdSm90INS1_25CollectiveMainloopFwdSm90ILi2EN4cute5tupleIJNS5_1CILi1EEES8_S8_EEENS6_IJNS7_ILi192EEENS7_ILi160EEENS7_ILi64EEEEEELi64ENS_12float_e4m3_tEfNS_4arch4Sm90ELb1ELb0ELb1ELb0ELb1ELb0ELb0ELb1ELb1ELb1ELb1ELb0EEENS1_21CollectiveEpilogueFwdINS6_IJSA_SC_SB_EEES9_NS_10bfloat16_tESG_Li384ELb0ELb1ELb1ELb1EEENS1_19SingleTileSchedulerILb0ELb1ELb1ELi192EEEEEEEEEvNT_6ParamsE --------------------------
	.section	.nv.constant0._ZN7cutlass13device_kernelIN5flash11enable_sm90INS1_16FlashAttnFwdSm90INS1_25CollectiveMainloopFwdSm90ILi2EN4cute5tupleIJNS5_1CILi1EEES8_S8_EEENS6_IJNS7_ILi192EEENS7_ILi160EEENS7_ILi64EEEEEELi64ENS_12float_e4m3_tEfNS_4arch4Sm90ELb1ELb0ELb1ELb0ELb1ELb0ELb0ELb1ELb1ELb1ELb1ELb0EEENS1_21CollectiveEpilogueFwdINS6_IJSA_SC_SB_EEES9_NS_10bfloat16_tESG_Li384ELb0ELb1ELb1ELb1EEENS1_19SingleTileSchedulerILb0ELb1ELb1ELi192EEEEEEEEEvNT_6ParamsE,"a",@progbits
	.sectionflags	@""
	.align	4
.nv.constant0._ZN7cutlass13device_kernelIN5flash11enable_sm90INS1_16FlashAttnFwdSm90INS1_25CollectiveMainloopFwdSm90ILi2EN4cute5tupleIJNS5_1CILi1EEES8_S8_EEENS6_IJNS7_ILi192EEENS7_ILi160EEENS7_ILi64EEEEEELi64ENS_12float_e4m3_tEfNS_4arch4Sm90ELb1ELb0ELb1ELb0ELb1ELb0ELb0ELb1ELb1ELb1ELb1ELb0EEENS1_21CollectiveEpilogueFwdINS6_IJSA_SC_SB_EEES9_NS_10bfloat16_tESG_Li384ELb0ELb1ELb1ELb1EEENS1_19SingleTileSchedulerILb0ELb1ELb1ELi192EEEEEEEEEvNT_6ParamsE:
	.zero		3456


//--------------------- .nv.constant0._ZN7cutlass13device_kernelIN5flash11enable_sm90INS1_16FlashAttnFwdSm90INS1_25CollectiveMainloopFwdSm90ILi2EN4cute5tupleIJNS5_1CILi1EEES8_S8_EEENS6_IJNS7_ILi192EEENS7_ILi160EEENS7_ILi64EEEEEELi64ENS_12float_e4m3_tEfNS_4arch4Sm90ELb1ELb0ELb1ELb1ELb1ELb0ELb0ELb1ELb1ELb1ELb1ELb0EEENS1_21CollectiveEpilogueFwdINS6_IJSA_SC_SB_EEES9_NS_10bfloat16_tESG_Li384ELb1ELb1ELb1ELb1EEENS1_36VarlenDynamicPersistentTileSchedulerILi192ELi160ELi384ELi128ELb1ELb1ELb1ELb1ELb1ELb1EEEEEEEEEvNT_6ParamsE --------------------------
	.section	.nv.constant0._ZN7cutlass13device_kernelIN5flash11enable_sm90INS1_16FlashAttnFwdSm90INS1_25CollectiveMainloopFwdSm90ILi2EN4cute5tupleIJNS5_1CILi1EEES8_S8_EEENS6_IJNS7_ILi192EEENS7_ILi160EEENS7_ILi64EEEEEELi64ENS_12float_e4m3_tEfNS_4arch4Sm90ELb1ELb0ELb1ELb1ELb1ELb0ELb0ELb1ELb1ELb1ELb1ELb0EEENS1_21CollectiveEpilogueFwdINS6_IJSA_SC_SB_EEES9_NS_10bfloat16_tESG_Li384ELb1ELb1ELb1ELb1EEENS1_36VarlenDynamicPersistentTileSchedulerILi192ELi160ELi384ELi128ELb1ELb1ELb1ELb1ELb1ELb1EEEEEEEEEvNT_6ParamsE,"a",@progbits
	.sectionflags	@""
	.align	4
.nv.constant0._ZN7cutlass13device_kernelIN5flash11enable_sm90INS1_16FlashAttnFwdSm90INS1_25CollectiveMainloopFwdSm90ILi2EN4cute5tupleIJNS5_1CILi1EEES8_S8_EEENS6_IJNS7_ILi192EEENS7_ILi160EEENS7_ILi64EEEEEELi64ENS_12float_e4m3_tEfNS_4arch4Sm90ELb1ELb0ELb1ELb1ELb1ELb0ELb0ELb1ELb1ELb1ELb1ELb0EEENS1_21CollectiveEpilogueFwdINS6_IJSA_SC_SB_EEES9_NS_10bfloat16_tESG_Li384ELb1ELb1ELb1ELb1EEENS1_36VarlenDynamicPersistentTileSchedulerILi192ELi160ELi384ELi128ELb1ELb1ELb1ELb1ELb1ELb1EEEEEEEEEvNT_6ParamsE:
	.zero		3584


//--------------------- .nv.constant0._ZN7cutlass13device_kernelIN5flash11enable_sm90INS1_16FlashAttnFwdSm90INS1_25CollectiveMainloopFwdSm90ILi2EN4cute5tupleIJNS5_1CILi1EEES8_S8_EEENS6_IJNS7_ILi192EEENS7_ILi160EEENS7_ILi64EEEEEELi64ENS_12float_e4m3_tEfNS_4arch4Sm90ELb1ELb0ELb1ELb1ELb1ELb1ELb0ELb1ELb1ELb1ELb1ELb0EEENS1_21CollectiveEpilogueFwdINS6_IJSA_SC_SB_EEES9_NS_10bfloat16_tESG_Li384ELb1ELb1ELb1ELb1EEENS1_36VarlenDynamicPersistentTileSchedulerILi192ELi160ELi384ELi128ELb1ELb1ELb1ELb1ELb1ELb1EEEEEEEEEvNT_6ParamsE --------------------------
	.section	.nv.constant0._ZN7cutlass13device_kernelIN5flash11enable_sm90INS1_16FlashAttnFwdSm90INS1_25CollectiveMainloopFwdSm90ILi2EN4cute5tupleIJNS5_1CILi1EEES8_S8_EEENS6_IJNS7_ILi192EEENS7_ILi160EEENS7_ILi64EEEEEELi64ENS_12float_e4m3_tEfNS_4arch4Sm90ELb1ELb0ELb1ELb1ELb1ELb1ELb0ELb1ELb1ELb1ELb1ELb0EEENS1_21CollectiveEpilogueFwdINS6_IJSA_SC_SB_EEES9_NS_10bfloat16_tESG_Li384ELb1ELb1ELb1ELb1EEENS1_36VarlenDynamicPersistentTileSchedulerILi192ELi160ELi384ELi128ELb1ELb1ELb1ELb1ELb1ELb1EEEEEEEEEvNT_6ParamsE,"a",@progbits
	.sectionflags	@""
	.align	4
.nv.constant0._ZN7cutlass13device_kernelIN5flash11enable_sm90INS1_16FlashAttnFwdSm90INS1_25CollectiveMainloopFwdSm90ILi2EN4cute5tupleIJNS5_1CILi1EEES8_S8_EEENS6_IJNS7_ILi192EEENS7_ILi160EEENS7_ILi64EEEEEELi64ENS_12float_e4m3_tEfNS_4arch4Sm90ELb1ELb0ELb1ELb1ELb1ELb1ELb0ELb1ELb1ELb1ELb1ELb0EEENS1_21CollectiveEpilogueFwdINS6_IJSA_SC_SB_EEES9_NS_10bfloat16_tESG_Li384ELb1ELb1ELb1ELb1EEENS1_36VarlenDynamicPersistentTileSchedulerILi192ELi160ELi384ELi128ELb1ELb1ELb1ELb1ELb1ELb1EEEEEEEEEvNT_6ParamsE:
	.zero		3584


//--------------------- SYMBOLS --------------------------

	.type		.nv.reservedSmem.offset0,@object
	.size		.nv.reservedSmem.offset0,0x4
